def matmul_kernel(
    a_ptr,
    b_ptr,
    c_ptr,
    M,
    N,
    K,
    stride_am,
    stride_ak,
    stride_bk,
    stride_bn,
    stride_cm,
    stride_cn,
    BLOCK_M: tl.constexpr,
    BLOCK_N: tl.constexpr,
    BLOCK_K: tl.constexpr,
    GROUP_M: tl.constexpr,
):
    pid = tl.program_id(axis=0)
    num_pid_m = tl.cdiv(M, BLOCK_M)
    num_pid_n = tl.cdiv(N, BLOCK_N)
    num_pid_in_group = GROUP_M * num_pid_n
    group_id = pid // num_pid_in_group
    first_pid_m = group_id * GROUP_M
    group_size_m = min(num_pid_m - first_pid_m, GROUP_M)
    pid_m = first_pid_m + ((pid % num_pid_in_group) % group_size_m)
    pid_n = (pid % num_pid_in_group) // group_size_m

    offs_am = (pid_m * BLOCK_M + tl.arange(0, BLOCK_M)) % M
    offs_bn = (pid_n * BLOCK_N + tl.arange(0, BLOCK_N)) % N
    offs_k = tl.arange(0, BLOCK_K)
    a_ptrs = a_ptr + offs_am[:, None] * stride_am + offs_k[None, :] * stride_ak
    b_ptrs = b_ptr + offs_k[:, None] * stride_bk + offs_bn[None, :] * stride_bn

    acc = tl.zeros((BLOCK_M, BLOCK_N), dtype=tl.float32)
    for kk in range(0, tl.cdiv(K, BLOCK_K)):
        a = tl.load(a_ptrs, mask=offs_k[None, :] < K - kk * BLOCK_K, other=0.0)
        b = tl.load(b_ptrs, mask=offs_k[:, None] < K - kk * BLOCK_K, other=0.0)
        acc = tl.dot(a, b, acc)
        a_ptrs += BLOCK_K * stride_ak
        b_ptrs += BLOCK_K * stride_bk

    c = acc.to(c_ptr.dtype.element_ty)
    offs_cm = pid_m * BLOCK_M + tl.arange(0, BLOCK_M)
    offs_cn = pid_n * BLOCK_N + tl.arange(0, BLOCK_N)
    c_ptrs = c_ptr + offs_cm[:, None] * stride_cm + offs_cn[None, :] * stride_cn
    mask = (offs_cm[:, None] < M) & (offs_cn[None, :] < N)
    tl.store(c_ptrs, c, mask=mask)

# config = {"BLOCK_K": 64, "BLOCK_M": 64, "BLOCK_N": 128, "GROUP_M": 8, "arch": "sm_100", "dtype": "fp16", "num_ctas": 4, "num_stages": 3, "num_warps": 4}
# arch = sm_100


// ===== COMPILED SASS (sm_100a) =====

	.target	sm_100a

	.elftype	@"ET_EXEC"


//--------------------- .note.nv.tkinfo           --------------------------
	.section	.note.nv.tkinfo,"",@"SHT_NOTE"
	.sectionflags	@"SHF_NOTE_NV_TKINFO"
	.tkinfo
        /*0018*/ 	.word	0x00000081
        /*0030*/ 	.string	""
        /*0030*/ 	.string	"ptxas-blackwell"
        /*0030*/ 	.string	"Cuda compilation tools, release 12.9, V12.9.86"
        /*0030*/ 	.string	"Build cuda_12.9.r12.9/compiler.36037853_0"
        /*0030*/ 	.string	"-v  -suppress-debug-info  -lineinfo  -arch sm_100a "



//--------------------- .note.nv.cuver            --------------------------
	.section	.note.nv.cuver,"",@"SHT_NOTE"
	.sectionflags	@"SHF_NOTE_NV_CUVER"
        /*0018*/ 	.short	0x0001
        /*001a*/ 	.short	0x0064
        /*001c*/ 	.short	0x0001
        /*001e*/ 	.short	0x0000
        /*0020*/ 	.short	0x0001
        /*0022*/ 	.short	0x0000


//--------------------- .nv.info                  --------------------------
	.section	.nv.info,"",@"SHT_CUDA_INFO"
	.align	4


	//----- nvinfo : EIATTR_REGCOUNT
	.align		4
        /*0000*/ 	.byte	0x04, 0x2f
        /*0002*/ 	.short	(.L_4 - .L_3)
	.align		4
.L_3:
        /*0004*/ 	.word	index@(matmul_kernel)
        /*0008*/ 	.word	0x000000a8


	//----- nvinfo : EIATTR_FRAME_SIZE
	.align		4
.L_4:
        /*000c*/ 	.byte	0x04, 0x11
        /*000e*/ 	.short	(.L_6 - .L_5)
	.align		4
.L_5:
        /*0010*/ 	.word	index@($__internal_2_$__cuda_sm10x_tcgen05_guardrail_trap_unallocated_columns_being_dealloced)
        /*0014*/ 	.word	0x00000000


	//----- nvinfo : EIATTR_FRAME_SIZE
	.align		4
.L_6:
        /*0018*/ 	.byte	0x04, 0x11
        /*001a*/ 	.short	(.L_8 - .L_7)
	.align		4
.L_7:
        /*001c*/ 	.word	index@($__internal_1_$__cuda_sm10x_tcgen05_guardrail_trap_phase_invalid_during_alloc)
        /*0020*/ 	.word	0x00000000


	//----- nvinfo : EIATTR_FRAME_SIZE
	.align		4
.L_8:
        /*0024*/ 	.byte	0x04, 0x11
        /*0026*/ 	.short	(.L_10 - .L_9)
	.align		4
.L_9:
        /*0028*/ 	.word	index@($__internal_0_$__cuda_sm10x_tcgen05_guardrail_trap_col_being_dealloced_not_returned_by_alloc)
        /*002c*/ 	.word	0x00000000


	//----- nvinfo : EIATTR_FRAME_SIZE
	.align		4
.L_10:
        /*0030*/ 	.byte	0x04, 0x11
        /*0032*/ 	.short	(.L_12 - .L_11)
	.align		4
.L_11:
        /*0034*/ 	.word	index@(matmul_kernel)
        /*0038*/ 	.word	0x00000000


	//----- nvinfo : EIATTR_MIN_STACK_SIZE
	.align		4
.L_12:
        /*003c*/ 	.byte	0x04, 0x12
        /*003e*/ 	.short	(.L_14 - .L_13)
	.align		4
.L_13:
        /*0040*/ 	.word	index@(matmul_kernel)
        /*0044*/ 	.word	0x00000000
.L_14:


//--------------------- .nv.info.matmul_kernel    --------------------------
	.section	.nv.info.matmul_kernel,"",@"SHT_CUDA_INFO"
	.sectionflags	@""
	.align	4


	//----- nvinfo : EIATTR_CUDA_API_VERSION
	.align		4
        /*0000*/ 	.byte	0x04, 0x37
        /*0002*/ 	.short	(.L_16 - .L_15)
.L_15:
        /*0004*/ 	.word	0x00000081


	//----- nvinfo : EIATTR_KPARAM_INFO
	.align		4
.L_16:
        /*0008*/ 	.byte	0x04, 0x17
        /*000a*/ 	.short	(.L_18 - .L_17)
.L_17:
        /*000c*/ 	.word	0x00000000
        /*0010*/ 	.short	0x000d
        /*0012*/ 	.short	0x0048
        /*0014*/ 	.byte	0x00, 0xf4, 0x21, 0x00


	//----- nvinfo : EIATTR_KPARAM_INFO
	.align		4
.L_18:
        /*0018*/ 	.byte	0x04, 0x17
        /*001a*/ 	.short	(.L_20 - .L_19)
.L_19:
        /*001c*/ 	.word	0x00000000
        /*0020*/ 	.short	0x000c
        /*0022*/ 	.short	0x0040
        /*0024*/ 	.byte	0x00, 0xf4, 0x21, 0x00


	//----- nvinfo : EIATTR_KPARAM_INFO
	.align		4
.L_20:
        /*0028*/ 	.byte	0x04, 0x17
        /*002a*/ 	.short	(.L_22 - .L_21)
.L_21:
        /*002c*/ 	.word	0x00000000
        /*0030*/ 	.short	0x000b
        /*0032*/ 	.short	0x0038
        /*0034*/ 	.byte	0x00, 0xf0, 0x11, 0x00


	//----- nvinfo : EIATTR_KPARAM_INFO
	.align		4
.L_22:
        /*0038*/ 	.byte	0x04, 0x17
        /*003a*/ 	.short	(.L_24 - .L_23)
.L_23:
        /*003c*/ 	.word	0x00000000
        /*0040*/ 	.short	0x000a
        /*0042*/ 	.short	0x0034
        /*0044*/ 	.byte	0x00, 0xf0, 0x11, 0x00


	//----- nvinfo : EIATTR_KPARAM_INFO
	.align		4
.L_24:
        /*0048*/ 	.byte	0x04, 0x17
        /*004a*/ 	.short	(.L_26 - .L_25)
.L_25:
        /*004c*/ 	.word	0x00000000
        /*0050*/ 	.short	0x0009
        /*0052*/ 	.short	0x0030
        /*0054*/ 	.byte	0x00, 0xf0, 0x11, 0x00


	//----- nvinfo : EIATTR_KPARAM_INFO
	.align		4
.L_26:
        /*0058*/ 	.byte	0x04, 0x17
        /*005a*/ 	.short	(.L_28 - .L_27)
.L_27:
        /*005c*/ 	.word	0x00000000
        /*0060*/ 	.short	0x0008
        /*0062*/ 	.short	0x002c
        /*0064*/ 	.byte	0x00, 0xf0, 0x11, 0x00


	//----- nvinfo : EIATTR_KPARAM_INFO
	.align		4
.L_28:
        /*0068*/ 	.byte	0x04, 0x17
        /*006a*/ 	.short	(.L_30 - .L_29)
.L_29:
        /*006c*/ 	.word	0x00000000
        /*0070*/ 	.short	0x0007
        /*0072*/ 	.short	0x0028
        /*0074*/ 	.byte	0x00, 0xf0, 0x11, 0x00


	//----- nvinfo : EIATTR_KPARAM_INFO
	.align		4
.L_30:
        /*0078*/ 	.byte	0x04, 0x17
        /*007a*/ 	.short	(.L_32 - .L_31)
.L_31:
        /*007c*/ 	.word	0x00000000
        /*0080*/ 	.short	0x0006
        /*0082*/ 	.short	0x0024
        /*0084*/ 	.byte	0x00, 0xf0, 0x11, 0x00


	//----- nvinfo : EIATTR_KPARAM_INFO
	.align		4
.L_32:
        /*0088*/ 	.byte	0x04, 0x17
        /*008a*/ 	.short	(.L_34 - .L_33)
.L_33:
        /*008c*/ 	.word	0x00000000
        /*0090*/ 	.short	0x0005
        /*0092*/ 	.short	0x0020
        /*0094*/ 	.byte	0x00, 0xf0, 0x11, 0x00


	//----- nvinfo : EIATTR_KPARAM_INFO
	.align		4
.L_34:
        /*0098*/ 	.byte	0x04, 0x17
        /*009a*/ 	.short	(.L_36 - .L_35)
.L_35:
        /*009c*/ 	.word	0x00000000
        /*00a0*/ 	.short	0x0004
        /*00a2*/ 	.short	0x001c
        /*00a4*/ 	.byte	0x00, 0xf0, 0x11, 0x00


	//----- nvinfo : EIATTR_KPARAM_INFO
	.align		4
.L_36:
        /*00a8*/ 	.byte	0x04, 0x17
        /*00aa*/ 	.short	(.L_38 - .L_37)
.L_37:
        /*00ac*/ 	.word	0x00000000
        /*00b0*/ 	.short	0x0003
        /*00b2*/ 	.short	0x0018
        /*00b4*/ 	.byte	0x00, 0xf0, 0x11, 0x00


	//----- nvinfo : EIATTR_KPARAM_INFO
	.align		4
.L_38:
        /*00b8*/ 	.byte	0x04, 0x17
        /*00ba*/ 	.short	(.L_40 - .L_39)
.L_39:
        /*00bc*/ 	.word	0x00000000
        /*00c0*/ 	.short	0x0002
        /*00c2*/ 	.short	0x0010
        /*00c4*/ 	.byte	0x00, 0xf4, 0x21, 0x00


	//----- nvinfo : EIATTR_KPARAM_INFO
	.align		4
.L_40:
        /*00c8*/ 	.byte	0x04, 0x17
        /*00ca*/ 	.short	(.L_42 - .L_41)
.L_41:
        /*00cc*/ 	.word	0x00000000
        /*00d0*/ 	.short	0x0001
        /*00d2*/ 	.short	0x0008
        /*00d4*/ 	.byte	0x00, 0xf4, 0x21, 0x00


	//----- nvinfo : EIATTR_KPARAM_INFO
	.align		4
.L_42:
        /*00d8*/ 	.byte	0x04, 0x17
        /*00da*/ 	.short	(.L_44 - .L_43)
.L_43:
        /*00dc*/ 	.word	0x00000000
        /*00e0*/ 	.short	0x0000
        /*00e2*/ 	.short	0x0000
        /*00e4*/ 	.byte	0x00, 0xf4, 0x21, 0x00


	//----- nvinfo : EIATTR_EXPLICIT_CLUSTER
	.align		4
.L_44:
        /*00e8*/ 	.byte	0x01, 0x3e
	.zero		2


	//----- nvinfo : EIATTR_CTA_PER_CLUSTER
	.align		4
        /*00ec*/ 	.byte	0x04, 0x3d
        /*00ee*/ 	.short	(.L_46 - .L_45)
.L_45:
        /*00f0*/ 	.word	0x00000004
        /*00f4*/ 	.word	0x00000001
        /*00f8*/ 	.word	0x00000001


	//----- nvinfo : EIATTR_AT_ENTRY_FRAGMENTS
	.align		4
.L_46:
        /*00fc*/ 	.byte	0x04, 0x4f
        /*00fe*/ 	.short	(.L_48 - .L_47)


	//   ....[0]....
.L_47:
        /*0100*/ 	.word	0x00000004


	//----- nvinfo : EIATTR_RESERVED_SMEM_USED
	.align		4
.L_48:
        /*0104*/ 	.byte	0x01, 0x41
	.zero		2


	//----- nvinfo : EIATTR_SPARSE_MMA_MASK
	.align		4
        /*0108*/ 	.byte	0x03, 0x50
        /*010a*/ 	.short	0x0000


	//----- nvinfo : EIATTR_TCGEN05_1CTA_USED
	.align		4
        /*010c*/ 	.byte	0x01, 0x51
	.zero		2


	//----- nvinfo : EIATTR_MAXREG_COUNT
	.align		4
        /*0110*/ 	.byte	0x03, 0x1b
        /*0112*/ 	.short	0x00ff


	//----- nvinfo : EIATTR_NUM_BARRIERS
	.align		4
        /*0114*/ 	.byte	0x02, 0x4c
        /*0116*/ 	.byte	0x01
	.zero		1


	//----- nvinfo : EIATTR_INT_WARP_WIDE_INSTR_OFFSETS
	.align		4
        /*0118*/ 	.byte	0x04, 0x31
        /*011a*/ 	.short	(.L_50 - .L_49)


	//   ....[0]....
.L_49:
        /*011c*/ 	.word	0x00001f60


	//   ....[1]....
        /*0120*/ 	.word	0x00001f70


	//   ....[2]....
        /*0124*/ 	.word	0x00003270


	//   ....[3]....
        /*0128*/ 	.word	0x00005d60


	//   ....[4]....
        /*012c*/ 	.word	0x00005db0


	//----- nvinfo : EIATTR_COOP_GROUP_MASK_REGIDS
	.align		4
.L_50:
        /*0130*/ 	.byte	0x04, 0x29
        /*0132*/ 	.short	(.L_52 - .L_51)


	//   ....[0]....
.L_51:
        /*0134*/ 	.word	0xffffffff


	//   ....[1]....
        /*0138*/ 	.word	0xffffffff


	//   ....[2]....
        /*013c*/ 	.word	0xffffffff


	//   ....[3]....
        /*0140*/ 	.word	0xffffffff


	//----- nvinfo : EIATTR_COOP_GROUP_INSTR_OFFSETS
	.align		4
.L_52:
        /*0144*/ 	.byte	0x04, 0x28
        /*0146*/ 	.short	(.L_54 - .L_53)


	//   ....[0]....
.L_53:
        /*0148*/ 	.word	0x00000070


	//   ....[1]....
        /*014c*/ 	.word	0x00000320


	//   ....[2]....
        /*0150*/ 	.word	0x00005c00


	//   ....[3]....
        /*0154*/ 	.word	0x00005e60


	//----- nvinfo : EIATTR_VRC_CTA_INIT_COUNT
	.align		4
.L_54:
        /*0158*/ 	.byte	0x02, 0x4a
        /*015a*/ 	.byte	0x80
	.zero		1


	//----- nvinfo : EIATTR_MBARRIER_INSTR_OFFSETS
	.align		4
        /*015c*/ 	.byte	0x04, 0x39
        /*015e*/ 	.short	(.L_56 - .L_55)


	//   ....[0]....
.L_55:
        /*0160*/ 	.word	0x00002080
        /*0164*/ 	.word	0x000000ff
        /*0168*/ 	.word	0x00000000
        /*016c*/ 	.short	0x0100
        /*016e*/ 	.byte	0x0a
	.zero		1


	//   ....[1]....
        /*0170*/ 	.word	0x000032a0
        /*0174*/ 	.word	0x000000ff
        /*0178*/ 	.word	0x00006008
        /*017c*/ 	.short	0x0100
        /*017e*/ 	.byte	0x0d
	.zero		1


	//   ....[2]....
        /*0180*/ 	.word	0x000041d0
        /*0184*/ 	.word	0x000000ff
        /*0188*/ 	.word	0x00000000
        /*018c*/ 	.short	0x010a
        /*018e*/ 	.byte	0x0a
	.zero		1


	//   ....[3]....
        /*0190*/ 	.word	0x000053e0
        /*0194*/ 	.word	0x000000ff
        /*0198*/ 	.word	0x00000000
        /*019c*/ 	.short	0x010a
        /*019e*/ 	.byte	0x0a
	.zero		1


	//   ....[4]....
        /*01a0*/ 	.word	0x000054c0
        /*01a4*/ 	.word	0x000000ff
        /*01a8*/ 	.word	0x00006000
        /*01ac*/ 	.short	0x0108
        /*01ae*/ 	.byte	0x0d
	.zero		1


	//   ....[5]....
        /*01b0*/ 	.word	0x00005530
        /*01b4*/ 	.word	0x000000ff
        /*01b8*/ 	.word	0x00006008
        /*01bc*/ 	.short	0x0108
        /*01be*/ 	.byte	0x0d
	.zero		1


	//   ....[6]....
        /*01c0*/ 	.word	0x00005e80
        /*01c4*/ 	.word	0x000000ff
        /*01c8*/ 	.word	0x00000000
        /*01cc*/ 	.short	0x010a
        /*01ce*/ 	.byte	0x0a
	.zero		1


	//   ....[7]....
        /*01d0*/ 	.word	0x00005eb0
        /*01d4*/ 	.word	0x000000ff
        /*01d8*/ 	.word	0x00000000
        /*01dc*/ 	.short	0x010a
        /*01de*/ 	.byte	0x0a
	.zero		1


	//----- nvinfo : EIATTR_NUM_MBARRIERS
	.align		4
.L_56:
        /*01e0*/ 	.byte	0x03, 0x38
        /*01e2*/ 	.short	0x0002


	//----- nvinfo : EIATTR_EXIT_INSTR_OFFSETS
	.align		4
        /*01e4*/ 	.byte	0x04, 0x1c
        /*01e6*/ 	.short	(.L_58 - .L_57)


	//   ....[0]....
.L_57:
        /*01e8*/ 	.word	0x00005e70


	//----- nvinfo : EIATTR_REQNTID
	.align		4
.L_58:
        /*01ec*/ 	.byte	0x04, 0x10
        /*01ee*/ 	.short	(.L_60 - .L_59)
.L_59:
        /*01f0*/ 	.word	0x00000080
        /*01f4*/ 	.word	0x00000001
        /*01f8*/ 	.word	0x00000001


	//----- nvinfo : EIATTR_CRS_STACK_SIZE
	.align		4
.L_60:
        /*01fc*/ 	.byte	0x04, 0x1e
        /*01fe*/ 	.short	(.L_62 - .L_61)
.L_61:
        /*0200*/ 	.word	0x00000000


	//----- nvinfo : EIATTR_CBANK_PARAM_SIZE
	.align		4
.L_62:
        /*0204*/ 	.byte	0x03, 0x19
        /*0206*/ 	.short	0x0050


	//----- nvinfo : EIATTR_PARAM_CBANK
	.align		4
        /*0208*/ 	.byte	0x04, 0x0a
        /*020a*/ 	.short	(.L_64 - .L_63)
	.align		4
.L_63:
        /*020c*/ 	.word	index@(.nv.constant0.matmul_kernel)
        /*0210*/ 	.short	0x0380
        /*0212*/ 	.short	0x0050


	//----- nvinfo : EIATTR_SW_WAR
	.align		4
.L_64:
        /*0214*/ 	.byte	0x04, 0x36
        /*0216*/ 	.short	(.L_66 - .L_65)
.L_65:
        /*0218*/ 	.word	0x00000008
.L_66:


//--------------------- .nv.compat                --------------------------
	.section	.nv.compat,"",@"SHT_CUDA_COMPAT_INFO"
	.align	4
        /*0000*/ 	.byte	0x02, 0x02, 0x02, 0x00, 0x02, 0x05, 0x05, 0x00, 0x02, 0x03, 0x00, 0x00, 0x02, 0x06, 0x01, 0x00


//--------------------- .nv.callgraph             --------------------------
	.section	.nv.callgraph,"",@"SHT_CUDA_CALLGRAPH"
	.align	4
	.sectionentsize	8
	.align		4
        /*0000*/ 	.word	0x00000000
	.align		4
        /*0004*/ 	.word	0xffffffff
	.align		4
        /*0008*/ 	.word	0x00000000
	.align		4
        /*000c*/ 	.word	0xfffffffe
	.align		4
        /*0010*/ 	.word	0x00000000
	.align		4
        /*0014*/ 	.word	0xfffffffd
	.align		4
        /*0018*/ 	.word	0x00000000
	.align		4
        /*001c*/ 	.word	0xfffffffc


//--------------------- .text.matmul_kernel       --------------------------
	.section	.text.matmul_kernel,"ax",@progbits
	.align	128
        .global         matmul_kernel
        .type           matmul_kernel,@function
        .size           matmul_kernel,(.L_x_20 - matmul_kernel)
        .other          matmul_kernel,@"STO_CUDA_ENTRY STV_DEFAULT"
matmul_kernel:
.text.matmul_kernel:
[----:B------:R-:W0:Y:S01]  /*0000*/  LDC R1, c[0x0][0x37c] ;  /* 0x0000df00ff017b82 */ /* 0x000e220000000800 */
[----:B------:R-:W1:Y:S01]  /*0010*/  S2R R0, SR_TID.X ;  /* 0x0000000000007919 */ /* 0x000e620000002100 */
[----:B------:R-:W2:Y:S01]  /*0020*/  LDCU.64 UR22, c[0x0][0x358] ;  /* 0x00006b00ff1677ac */ /* 0x000ea20008000a00 */
[----:B-1----:R-:W-:-:S13]  /*0030*/  ISETP.GE.U32.AND P0, PT, R0, 0x20, PT ;  /* 0x000000200000780c */ /* 0x002fda0003f06070 */
[----:B------:R-:W-:Y:S02]  /*0040*/  VOTEU.ANY UP0, P0 ;  /* 0x0000000000ff7886 */ /* 0x000fe40000000100 */
[----:B0-2---:R-:W-:Y:S05]  /*0050*/  BRA.U UP0, `(.L_x_0) ;  /* 0x0000000100b47547 */ /* 0x005fea000b800000 */
[----:B------:R-:W0:Y:S01]  /*0060*/  S2UR UR6, SR_CgaCtaId ;  /* 0x00000000000679c3 */ /* 0x000e220000008800 */
[----:B------:R-:W-:Y:S01]  /*0070*/  NOP ;  /* 0x0000000000007918 */ /* 0x000fe20000000000 */
[----:B------:R-:W-:Y:S02]  /*0080*/  UMOV UR4, 0x40 ;  /* 0x0000004000047882 */ /* 0x000fe40000000000 */
[----:B0-----:R-:W-:-:S09]  /*0090*/  ULEA UR4, UR6, UR4, 0x18 ;  /* 0x0000000406047291 */ /* 0x001fd2000f8ec0ff */
[----:B------:R-:W0:Y:S01]  /*00a0*/  LDS.U8 R2, [UR4] ;  /* 0x00000004ff027984 */ /* 0x000e220008000000 */
[----:B------:R-:W-:Y:S02]  /*00b0*/  UMOV UR4, 0x400 ;  /* 0x0000040000047882 */ /* 0x000fe40000000000 */
[----:B------:R-:W-:Y:S01]  /*00c0*/  ULEA UR4, UR6, UR4, 0x18 ;  /* 0x0000000406047291 */ /* 0x000fe2000f8ec0ff */
[----:B0-----:R-:W-:-:S13]  /*00d0*/  ISETP.NE.AND P0, PT, R2, RZ, PT ;  /* 0x000000ff0200720c */ /* 0x001fda0003f05270 */
[----:B------:R-:W-:Y:S05]  /*00e0*/  @P0 BRA `(.L_x_1) ;  /* 0x0000000000780947 */ /* 0x000fea0003800000 */
[----:B------:R-:W-:-:S13]  /*00f0*/  ELECT P0, URZ, PT ;  /* 0x0000000000ff782f */ /* 0x000fda0003800000 */
[----:B------:R-:W-:Y:S05]  /*0100*/  @!P0 BRA `(.L_x_2) ;  /* 0x0000000000808947 */ /* 0x000fea0003800000 */
[----:B------:R-:W-:Y:S01]  /*0110*/  UMOV UR5, 0x1 ;  /* 0x0000000100057882 */ /* 0x000fe20000000000 */
[----:B------:R-:W-:-:S04]  /*0120*/  IMAD.MOV.U32 R5, RZ, RZ, 0x1 ;  /* 0x00000001ff057424 */ /* 0x000fc800078e00ff */
[----:B------:R-:W-:Y:S04]  /*0130*/  DEPBAR.LE SB0, 0x36 ;  /* 0x00008d800000791a */ /* 0x000fe80000000000 */
[----:B------:R-:W0:Y:S02]  /*0140*/  UTCATOMSWS.FIND_AND_SET.ALIGN UP1, UR5, UR5 ;  /* 0x00000005000575e3 */ /* 0x000e240008020800 */
[----:B0-----:R-:W-:-:S04]  /*0150*/  PLOP3.LUT P0, PT, PT, PT, UP1, 0x80, 0x8 ;  /* 0x000000000008781c */ /* 0x001fc80003f0f018 */
[----:B------:R-:W-:-:S04]  /*0160*/  SEL R2, RZ, 0xffffffff, !P0 ;  /* 0xffffffffff027807 */ /* 0x000fc80004000000 */
[----:B------:R-:W-:Y:S01]  /*0170*/  ISETP.NE.AND P0, PT, R2, RZ, PT ;  /* 0x000000ff0200720c */ /* 0x000fe20003f05270 */
[----:B------:R-:W-:-:S12]  /*0180*/  IMAD.U32 R2, RZ, RZ, UR5 ;  /* 0x00000005ff027e24 */ /* 0x000fd8000f8e00ff */
[----:B------:R-:W-:Y:S05]  /*0190*/  @P0 BRA `(.L_x_3) ;  /* 0x0000000000240947 */ /* 0x000fea0003800000 */
.L_x_4:
[----:B------:R-:W-:Y:S05]  /*01a0*/  NANOSLEEP 0x64 ;  /* 0x000000640000795d */ /* 0x000fea0003800000 */
[----:B------:R-:W-:-:S05]  /*01b0*/  UMOV UR5, 0x1 ;  /* 0x0000000100057882 */ /* 0x000fca0000000000 */
[----:B------:R-:W-:Y:S04]  /*01c0*/  DEPBAR.LE SB0, 0x36 ;  /* 0x00008d800000791a */ /* 0x000fe80000000000 */
[----:B------:R-:W0:Y:S02]  /*01d0*/  UTCATOMSWS.FIND_AND_SET.ALIGN UP1, UR5, UR5 ;  /* 0x00000005000575e3 */ /* 0x000e240008020800 */
[----:B0-----:R-:W-:-:S04]  /*01e0*/  PLOP3.LUT P0, PT, PT, PT, UP1, 0x80, 0x8 ;  /* 0x000000000008781c */ /* 0x001fc80003f0f018 */
[----:B------:R-:W-:-:S04]  /*01f0*/  SEL R2, RZ, 0xffffffff, !P0 ;  /* 0xffffffffff027807 */ /* 0x000fc80004000000 */
[----:B------:R-:W-:Y:S01]  /*0200*/  ISETP.NE.AND P0, PT, R2, RZ, PT ;  /* 0x000000ff0200720c */ /* 0x000fe20003f05270 */
[----:B------:R-:W-:-:S12]  /*0210*/  IMAD.U32 R2, RZ, RZ, UR5 ;  /* 0x00000005ff027e24 */ /* 0x000fd8000f8e00ff */
[----:B------:R-:W-:Y:S05]  /*0220*/  @!P0 BRA `(.L_x_4) ;  /* 0xfffffffc00dc8947 */ /* 0x000fea000383ffff */
.L_x_3:
[C---:B------:R-:W-:Y:S01]  /*0230*/  VIADD R4, R2.reuse, 0x10 ;  /* 0x0000001002047836 */ /* 0x040fe20000000000 */
[----:B------:R-:W-:Y:S01]  /*0240*/  UMOV UR5, 0x50 ;  /* 0x0000005000057882 */ /* 0x000fe20000000000 */
[C---:B------:R-:W-:Y:S01]  /*0250*/  SHF.L.U32 R3, R5.reuse, R2, RZ ;  /* 0x0000000205037219 */ /* 0x040fe200000006ff */
[----:B------:R-:W-:Y:S01]  /*0260*/  ULEA UR5, UR6, UR5, 0x18 ;  /* 0x0000000506057291 */ /* 0x000fe2000f8ec0ff */
[----:B------:R-:W-:Y:S01]  /*0270*/  IMAD.SHL.U32 R2, R2, 0x20, RZ ;  /* 0x0000002002027824 */ /* 0x000fe200078e00ff */
[----:B------:R-:W-:-:S04]  /*0280*/  SHF.L.U32 R4, R5, R4, RZ ;  /* 0x0000000405047219 */ /* 0x000fc800000006ff */
[----:B------:R-:W-:-:S05]  /*0290*/  LOP3.LUT R3, R4, R3, RZ, 0xfc, !PT ;  /* 0x0000000304037212 */ /* 0x000fca00078efcff */
[----:B------:R0:W-:Y:S04]  /*02a0*/  ATOMS.OR RZ, [UR5], R3 ;  /* 0x00000003ffff798c */ /* 0x0001e8000b000005 */
[----:B------:R0:W-:Y:S01]  /*02b0*/  STS [UR4], R2 ;  /* 0x00000002ff007988 */ /* 0x0001e20008000804 */
[----:B------:R-:W-:Y:S05]  /*02c0*/  BRA `(.L_x_2) ;  /* 0x0000000000107947 */ /* 0x000fea0003800000 */
.L_x_1:
[----:B------:R-:W-:-:S05]  /*02d0*/  IMAD.MOV.U32 R2, RZ, RZ, -0x1 ;  /* 0xffffffffff027424 */ /* 0x000fca00078e00ff */
[----:B------:R0:W-:Y:S02]  /*02e0*/  STS [UR4], R2 ;  /* 0x00000002ff007988 */ /* 0x0001e40008000804 */
[----:B0-----:R-:W-:-:S07]  /*02f0*/  MOV R2, 0x310 ;  /* 0x0000031000027802 */ /* 0x001fce0000000f00 */
[----:B------:R-:W-:Y:S05]  /*0300*/  CALL.REL.NOINC `($__internal_1_$__cuda_sm10x_tcgen05_guardrail_trap_phase_invalid_during_alloc) ;  /* 0x0000005c00007944 */ /* 0x000fea0003c00000 */
.L_x_2:
[----:B------:R-:W-:Y:S05]  /*0310*/  WARPSYNC.ALL ;  /* 0x0000000000007948 */ /* 0x000fea0003800000 */
[----:B------:R-:W-:Y:S01]  /*0320*/  NOP ;  /* 0x0000000000007918 */ /* 0x000fe20000000000 */
.L_x_0:
[----:B------:R-:W1:Y:S08]  /*0330*/  LDC.64 R10, c[0x0][0x398] ;  /* 0x0000e600ff0a7b82 */ /* 0x000e700000000a00 */
[----:B------:R-:W2:Y:S02]  /*0340*/  S2UR UR5, SR_CgaSize ;  /* 0x00000000000579c3 */ /* 0x000ea40000008a00 */
[----:B--2---:R-:W-:-:S12]  /*0350*/  UIMAD UR5, UR5, -0xa0, URZ ;  /* 0xffffff60050578a4 */ /* 0x004fd8000f8e02ff */
[----:B------:R-:W2:Y:S01]  /*0360*/  LDCU UR5, c[0x0][UR5+0x2b0] ;  /* 0x00005600050577ac */ /* 0x000ea20008000800 */
[----:B------:R-:W-:Y:S01]  /*0370*/  SHF.R.U32.HI R111, RZ, 0x6, R0 ;  /* 0x00000006ff6f7819 */ /* 0x000fe20000011600 */
[----:B------:R-:W3:Y:S03]  /*0380*/  LDCU.128 UR8, c[0x0][0x3a0] ;  /* 0x00007400ff0877ac */ /* 0x000ee60008000c00 */
[----:B------:R-:W-:Y:S01]  /*0390*/  SGXT.U32 R111, R111, 0x1 ;  /* 0x000000016f6f781a */ /* 0x000fe20000000000 */
[----:B------:R-:W4:Y:S01]  /*03a0*/  S2UR UR4, SR_CTAID.X ;  /* 0x00000000000479c3 */ /* 0x000f220000002500 */
[----:B------:R-:W-:Y:S01]  /*03b0*/  UMOV UR13, 0x400 ;  /* 0x00000400000d7882 */ /* 0x000fe20000000000 */
[----:B------:R-:W5:Y:S01]  /*03c0*/  LDCU.128 UR16, c[0x0][0x380] ;  /* 0x00007000ff1077ac */ /* 0x000f620008000c00 */
[----:B------:R-:W-:Y:S01]  /*03d0*/  UMOV UR7, 0x1 ;  /* 0x0000000100077882 */ /* 0x000fe20000000000 */
[----:B---3--:R-:W-:Y:S01]  /*03e0*/  UIADD3 UR28, UPT, UPT, UR8, 0x3f, URZ ;  /* 0x0000003f081c7890 */ /* 0x008fe2000fffe0ff */
[----:B01----:R-:W-:Y:S01]  /*03f0*/  VIADD R2, R11, 0x7f ;  /* 0x0000007f0b027836 */ /* 0x003fe20000000000 */
[----:B------:R-:W-:Y:S01]  /*0400*/  IABS R16, R10 ;  /* 0x0000000a00107213 */ /* 0x000fe20000000000 */
[----:B------:R-:W-:Y:S01]  /*0410*/  IMAD.U32 R49, RZ, RZ, UR10 ;  /* 0x0000000aff317e24 */ /* 0x000fe2000f8e00ff */
[----:B------:R-:W-:Y:S01]  /*0420*/  UISETP.GT.AND UP1, UPT, UR28, 0x3f, UPT ;  /* 0x0000003f1c00788c */ /* 0x000fe2000bf24270 */
[----:B------:R-:W-:Y:S01]  /*0430*/  IMAD R103, R111, UR10, RZ ;  /* 0x0000000a6f677c24 */ /* 0x000fe2000f8e02ff */
[----:B------:R-:W-:-:S02]  /*0440*/  SHF.R.S32.HI R3, RZ, 0x1f, R2 ;  /* 0x0000001fff037819 */ /* 0x000fc40000011402 */
[----:B------:R-:W-:Y:S01]  /*0450*/  LOP3.LUT R68, RZ, R11, RZ, 0x33, !PT ;  /* 0x0000000bff447212 */ /* 0x000fe200078e33ff */
[----:B------:R-:W-:Y:S01]  /*0460*/  IMAD R123, R49, 0x2, R103 ;  /* 0x00000002317b7824 */ /* 0x000fe200078e0267 */
[----:B------:R-:W-:Y:S02]  /*0470*/  LEA.HI R3, R3, R2, RZ, 0x7 ;  /* 0x0000000203037211 */ /* 0x000fe400078f38ff */
[----:B----4-:R-:W-:Y:S01]  /*0480*/  I2FP.F32.U32 R6, UR4 ;  /* 0x0000000400067c45 */ /* 0x010fe20008201000 */
[C---:B------:R-:W-:Y:S01]  /*0490*/  IMAD R102, R49.reuse, 0x2, R123 ;  /* 0x0000000231667824 */ /* 0x040fe200078e027b */
[----:B------:R-:W-:Y:S01]  /*04a0*/  SHF.R.S32.HI R3, RZ, 0x7, R3 ;  /* 0x00000007ff037819 */ /* 0x000fe20000011403 */
[----:B------:R-:W-:Y:S01]  /*04b0*/  BAR.SYNC.DEFER_BLOCKING 0x0 ;  /* 0x0000000000007b1d */ /* 0x000fe20000010000 */
[----:B------:R-:W-:Y:S01]  /*04c0*/  PLOP3.LUT P3, PT, PT, PT, UP1, 0x80, 0x8 ;  /* 0x000000000008781c */ /* 0x000fe20003f6f018 */
[----:B--2---:R-:W-:Y:S01]  /*04d0*/  FMUL R6, R6, UR5 ;  /* 0x0000000506067c20 */ /* 0x004fe20008400000 */
[----:B------:R-:W-:-:S02]  /*04e0*/  IMAD R67, R49, 0x2, R102 ;  /* 0x0000000231437824 */ /* 0x000fc400078e0266 */
[----:B------:R-:W-:Y:S01]  /*04f0*/  IMAD.SHL.U32 R4, R3, 0x8, RZ ;  /* 0x0000000803047824 */ /* 0x000fe200078e00ff */
[----:B------:R-:W0:Y:S02]  /*0500*/  F2I.U32.TRUNC.NTZ R7, R6 ;  /* 0x0000000600077305 */ /* 0x000e24000020f000 */
[----:B------:R-:W1:Y:S02]  /*0510*/  S2UR UR5, SR_CgaCtaId ;  /* 0x00000000000579c3 */ /* 0x000e640000008800 */
[----:B------:R-:W-:-:S04]  /*0520*/  IABS R9, R4 ;  /* 0x0000000400097213 */ /* 0x000fc80000000000 */
[----:B------:R-:W2:Y:S01]  /*0530*/  I2F.RP R5, R9 ;  /* 0x0000000900057306 */ /* 0x000ea20000209400 */
[----:B0-----:R-:W-:-:S07]  /*0540*/  IABS R12, R7 ;  /* 0x00000007000c7213 */ /* 0x001fce0000000000 */
[----:B--2---:R-:W0:Y:S01]  /*0550*/  MUFU.RCP R5, R5 ;  /* 0x0000000500057308 */ /* 0x004e220000001000 */
[----:B-1----:R-:W-:Y:S02]  /*0560*/  USHF.L.U32 UR4, UR5, 0x5, URZ ;  /* 0x0000000505047899 */ /* 0x002fe400080006ff */
[----:B------:R-:W-:Y:S02]  /*0570*/  ULEA UR13, UR5, UR13, 0x18 ;  /* 0x0000000d050d7291 */ /* 0x000fe4000f8ec0ff */
[----:B------:R-:W-:Y:S01]  /*0580*/  ULOP3.LUT UR4, UR4, 0x60, URZ, 0xc0, !UPT ;  /* 0x0000006004047892 */ /* 0x000fe2000f8ec0ff */
[----:B0-----:R-:W-:Y:S01]  /*0590*/  VIADD R2, R5, 0xffffffe ;  /* 0x0ffffffe05027836 */ /* 0x001fe20000000000 */
[----:B------:R-:W-:-:S03]  /*05a0*/  IABS R5, R4 ;  /* 0x0000000400057213 */ /* 0x000fc60000000000 */
[----:B------:R0:W1:Y:S02]  /*05b0*/  F2I.FTZ.U32.TRUNC.NTZ R3, R2 ;  /* 0x0000000200037305 */ /* 0x000064000021f000 */
[----:B0-----:R-:W-:Y:S02]  /*05c0*/  IMAD.MOV.U32 R2, RZ, RZ, RZ ;  /* 0x000000ffff027224 */ /* 0x001fe400078e00ff */
[----:B-1----:R-:W-:-:S04]  /*05d0*/  IMAD.MOV R8, RZ, RZ, -R3 ;  /* 0x000000ffff087224 */ /* 0x002fc800078e0a03 */
[----:B------:R-:W-:Y:S02]  /*05e0*/  IMAD R13, R8, R9, RZ ;  /* 0x00000009080d7224 */ /* 0x000fe400078e02ff */
[----:B------:R-:W-:Y:S02]  /*05f0*/  IMAD.MOV.U32 R8, RZ, RZ, R12 ;  /* 0x000000ffff087224 */ /* 0x000fe400078e000c */
[----:B------:R-:W-:-:S04]  /*0600*/  IMAD.HI.U32 R3, R3, R13, R2 ;  /* 0x0000000d03037227 */ /* 0x000fc800078e0002 */
[----:B------:R-:W-:Y:S02]  /*0610*/  IMAD.MOV R2, RZ, RZ, -R5 ;  /* 0x000000ffff027224 */ /* 0x000fe400078e0a05 */
[----:B------:R-:W-:-:S04]  /*0620*/  IMAD.HI.U32 R3, R3, R8, RZ ;  /* 0x0000000803037227 */ /* 0x000fc800078e00ff */
[----:B------:R-:W-:-:S05]  /*0630*/  IMAD R2, R3, R2, R8 ;  /* 0x0000000203027224 */ /* 0x000fca00078e0208 */
[----:B------:R-:W-:-:S13]  /*0640*/  ISETP.GT.U32.AND P1, PT, R9, R2, PT ;  /* 0x000000020900720c */ /* 0x000fda0003f24070 */
[----:B------:R-:W-:Y:S02]  /*0650*/  @!P1 IMAD.IADD R2, R2, 0x1, -R9 ;  /* 0x0000000102029824 */ /* 0x000fe400078e0a09 */
[----:B------:R-:W-:Y:S01]  /*0660*/  @!P1 VIADD R3, R3, 0x1 ;  /* 0x0000000103039836 */ /* 0x000fe20000000000 */
[----:B------:R-:W-:Y:S02]  /*0670*/  ISETP.NE.AND P1, PT, R4, RZ, PT ;  /* 0x000000ff0400720c */ /* 0x000fe40003f25270 */
[----:B------:R-:W-:Y:S02]  /*0680*/  ISETP.GE.U32.AND P0, PT, R2, R9, PT ;  /* 0x000000090200720c */ /* 0x000fe40003f06070 */
[----:B------:R-:W-:-:S04]  /*0690*/  LOP3.LUT R2, R7, R4, RZ, 0x3c, !PT ;  /* 0x0000000407027212 */ /* 0x000fc800078e3cff */
[----:B------:R-:W-:Y:S01]  /*06a0*/  ISETP.GE.AND P2, PT, R2, RZ, PT ;  /* 0x000000ff0200720c */ /* 0x000fe20003f46270 */
[----:B------:R-:W-:-:S06]  /*06b0*/  VIADD R2, R10, 0x3f ;  /* 0x0000003f0a027836 */ /* 0x000fcc0000000000 */
[----:B------:R-:W-:-:S04]  /*06c0*/  @P0 VIADD R3, R3, 0x1 ;  /* 0x0000000103030836 */ /* 0x000fc80000000000 */
[----:B------:R-:W-:Y:S01]  /*06d0*/  IMAD.MOV.U32 R6, RZ, RZ, R3 ;  /* 0x000000ffff067224 */ /* 0x000fe200078e0003 */
[----:B------:R-:W-:-:S03]  /*06e0*/  SHF.R.S32.HI R3, RZ, 0x1f, R2 ;  /* 0x0000001fff037819 */ /* 0x000fc60000011402 */
[----:B------:R-:W-:Y:S01]  /*06f0*/  @!P2 IMAD.MOV R6, RZ, RZ, -R6 ;  /* 0x000000ffff06a224 */ /* 0x000fe200078e0a06 */
[----:B------:R-:W-:Y:S02]  /*0700*/  @!P1 LOP3.LUT R6, RZ, R4, RZ, 0x33, !PT ;  /* 0x00000004ff069212 */ /* 0x000fe400078e33ff */
[----:B------:R-:W-:Y:S02]  /*0710*/  LEA.HI R3, R3, R2, RZ, 0x6 ;  /* 0x0000000203037211 */ /* 0x000fe400078f30ff */
[----:B------:R-:W-:Y:S01]  /*0720*/  IABS R2, R11 ;  /* 0x0000000b00027213 */ /* 0x000fe20000000000 */
[----:B------:R-:W-:Y:S02]  /*0730*/  IMAD.SHL.U32 R14, R6, 0x8, RZ ;  /* 0x00000008060e7824 */ /* 0x000fe400078e00ff */
[----:B------:R-:W-:Y:S01]  /*0740*/  IMAD.MOV R6, RZ, RZ, -R6 ;  /* 0x000000ffff067224 */ /* 0x000fe200078e0a06 */
[----:B------:R-:W0:Y:S02]  /*0750*/  I2F.RP R8, R2 ;  /* 0x0000000200087306 */ /* 0x000e240000209400 */
[----:B------:R-:W-:Y:S01]  /*0760*/  LEA.HI.SX32 R3, R3, -R14, 0x1a ;  /* 0x8000000e03037211 */ /* 0x000fe200078fd2ff */
[----:B------:R-:W-:-:S02]  /*0770*/  IMAD R9, R4, R6, R7 ;  /* 0x0000000604097224 */ /* 0x000fc400078e0207 */
[----:B------:R-:W-:Y:S01]  /*0780*/  IMAD.MOV.U32 R4, RZ, RZ, RZ ;  /* 0x000000ffff047224 */ /* 0x000fe200078e00ff */
[----:B------:R-:W-:-:S04]  /*0790*/  VIMNMX R18, PT, PT, R3, 0x8, PT ;  /* 0x0000000803127848 */ /* 0x000fc80003fe0100 */
[----:B------:R-:W-:-:S04]  /*07a0*/  IABS R12, R18 ;  /* 0x00000012000c7213 */ /* 0x000fc80000000000 */
[----:B------:R-:W1:Y:S08]  /*07b0*/  I2F.RP R3, R12 ;  /* 0x0000000c00037306 */ /* 0x000e700000209400 */
[----:B0-----:R-:W-:Y:S08]  /*07c0*/  MUFU.RCP R8, R8 ;  /* 0x0000000800087308 */ /* 0x001ff00000001000 */
[----:B-1----:R-:W0:Y:S02]  /*07d0*/  MUFU.RCP R3, R3 ;  /* 0x0000000300037308 */ /* 0x002e240000001000 */
[----:B0-----:R-:W-:Y:S01]  /*07e0*/  VIADD R5, R3, 0xffffffe ;  /* 0x0ffffffe03057836 */ /* 0x001fe20000000000 */
[----:B------:R-:W-:-:S05]  /*07f0*/  IABS R3, R9 ;  /* 0x0000000900037213 */ /* 0x000fca0000000000 */
[----:B------:R-:W0:Y:S02]  /*0800*/  F2I.FTZ.U32.TRUNC.NTZ R5, R5 ;  /* 0x0000000500057305 */ /* 0x000e24000021f000 */
[----:B0-----:R-:W-:-:S04]  /*0810*/  IMAD.MOV R13, RZ, RZ, -R5 ;  /* 0x000000ffff0d7224 */ /* 0x001fc800078e0a05 */
[----:B------:R-:W-:-:S04]  /*0820*/  IMAD R7, R13, R12, RZ ;  /* 0x0000000c0d077224 */ /* 0x000fc800078e02ff */
[----:B------:R-:W-:Y:S01]  /*0830*/  IMAD.HI.U32 R4, R5, R7, R4 ;  /* 0x0000000705047227 */ /* 0x000fe200078e0004 */
[----:B------:R-:W-:-:S05]  /*0840*/  IABS R5, R18 ;  /* 0x0000001200057213 */ /* 0x000fca0000000000 */
[----:B------:R-:W-:Y:S02]  /*0850*/  IMAD.MOV R6, RZ, RZ, -R5 ;  /* 0x000000ffff067224 */ /* 0x000fe400078e0a05 */
[----:B------:R-:W-:Y:S01]  /*0860*/  IMAD.HI.U32 R4, R4, R3, RZ ;  /* 0x0000000304047227 */ /* 0x000fe200078e00ff */
[----:B------:R-:W0:Y:S03]  /*0870*/  I2F.RP R5, R16 ;  /* 0x0000001000057306 */ /* 0x000e260000209400 */
[----:B------:R-:W-:Y:S02]  /*0880*/  IMAD R3, R4, R6, R3 ;  /* 0x0000000604037224 */ /* 0x000fe400078e0203 */
[----:B------:R-:W-:Y:S01]  /*0890*/  VIADD R6, R8, 0xffffffe ;  /* 0x0ffffffe08067836 */ /* 0x000fe20000000000 */
[----:B------:R-:W-:Y:S02]  /*08a0*/  LOP3.LUT R8, R111, 0x8, RZ, 0xfc, !PT ;  /* 0x000000086f087812 */ /* 0x000fe400078efcff */
[----:B------:R-:W-:Y:S01]  /*08b0*/  ISETP.GT.U32.AND P1, PT, R12, R3, PT ;  /* 0x000000030c00720c */ /* 0x000fe20003f24070 */
[----:B------:R1:W2:Y:S01]  /*08c0*/  F2I.FTZ.U32.TRUNC.NTZ R7, R6 ;  /* 0x0000000600077305 */ /* 0x0002a2000021f000 */
[----:B------:R-:W-:-:S07]  /*08d0*/  ISETP.LT.AND P3, PT, R8, UR8, P3 ;  /* 0x0000000808007c0c */ /* 0x000fce0009f61270 */
[----:B0-----:R-:W0:Y:S01]  /*08e0*/  MUFU.RCP R5, R5 ;  /* 0x0000000500057308 */ /* 0x001e220000001000 */
[----:B-1----:R-:W-:-:S03]  /*08f0*/  SHF.R.U32.HI R6, RZ, 0x5, R0 ;  /* 0x00000005ff067819 */ /* 0x002fc60000011600 */
[----:B------:R-:W-:Y:S01]  /*0900*/  @!P1 IMAD.IADD R3, R3, 0x1, -R12 ;  /* 0x0000000103039824 */ /* 0x000fe200078e0a0c */
[----:B------:R-:W-:Y:S01]  /*0910*/  R2UR UR14, R6 ;  /* 0x00000000060e72ca */ /* 0x000fe200000e0000 */
[----:B------:R-:W-:Y:S01]  /*0920*/  @!P1 VIADD R4, R4, 0x1 ;  /* 0x0000000104049836 */ /* 0x000fe20000000000 */
[----:B------:R-:W-:Y:S01]  /*0930*/  ISETP.NE.AND P1, PT, R18, RZ, PT ;  /* 0x000000ff1200720c */ /* 0x000fe20003f25270 */
[----:B------:R-:W-:Y:S01]  /*0940*/  IMAD.MOV.U32 R6, RZ, RZ, RZ ;  /* 0x000000ffff067224 */ /* 0x000fe200078e00ff */
[----:B------:R-:W-:Y:S02]  /*0950*/  ISETP.GE.U32.AND P0, PT, R3, R12, PT ;  /* 0x0000000c0300720c */ /* 0x000fe40003f06070 */
[----:B------:R-:W-:-:S04]  /*0960*/  LOP3.LUT R3, R9, R18, RZ, 0x3c, !PT ;  /* 0x0000001209037212 */ /* 0x000fc800078e3cff */
[----:B------:R-:W-:Y:S01]  /*0970*/  ISETP.GE.AND P2, PT, R3, RZ, PT ;  /* 0x000000ff0300720c */ /* 0x000fe20003f46270 */
[--C-:B--2---:R-:W-:Y:S02]  /*0980*/  IMAD.MOV R3, RZ, RZ, -R7.reuse ;  /* 0x000000ffff037224 */ /* 0x104fe400078e0a07 */
[----:B0-----:R-:W-:Y:S02]  /*0990*/  VIADD R5, R5, 0xffffffe ;  /* 0x0ffffffe05057836 */ /* 0x001fe40000000000 */
[----:B------:R-:W-:Y:S02]  /*09a0*/  IMAD R3, R3, R2, RZ ;  /* 0x0000000203037224 */ /* 0x000fe400078e02ff */
[----:B------:R-:W-:Y:S02]  /*09b0*/  @P0 VIADD R4, R4, 0x1 ;  /* 0x0000000104040836 */ /* 0x000fe40000000000 */
[----:B------:R-:W0:Y:S01]  /*09c0*/  F2I.FTZ.U32.TRUNC.NTZ R5, R5 ;  /* 0x0000000500057305 */ /* 0x000e22000021f000 */
[----:B------:R-:W-:-:S04]  /*09d0*/  IMAD.HI.U32 R6, R7, R3, R6 ;  /* 0x0000000307067227 */ /* 0x000fc800078e0006 */
[----:B------:R-:W-:Y:S01]  /*09e0*/  @!P2 IMAD.MOV R4, RZ, RZ, -R4 ;  /* 0x000000ffff04a224 */ /* 0x000fe200078e0a04 */
[----:B------:R-:W-:-:S04]  /*09f0*/  @!P1 LOP3.LUT R4, RZ, R18, RZ, 0x33, !PT ;  /* 0x00000012ff049212 */ /* 0x000fc800078e33ff */
[----:B------:R-:W-:Y:S01]  /*0a00*/  LEA R96, R4, UR4, 0x7 ;  /* 0x0000000404607c11 */ /* 0x000fe2000f8e38ff */
[----:B------:R-:W-:Y:S01]  /*0a10*/  IMAD.MOV R3, RZ, RZ, -R4 ;  /* 0x000000ffff037224 */ /* 0x000fe200078e0a04 */
[----:B------:R-:W-:Y:S01]  /*0a20*/  USHF.L.U32 UR4, UR14, 0x15, URZ ;  /* 0x000000150e047899 */ /* 0x000fe200080006ff */
[----:B------:R-:W-:Y:S01]  /*0a30*/  IMAD.MOV.U32 R4, RZ, RZ, RZ ;  /* 0x000000ffff047224 */ /* 0x000fe200078e00ff */
[----:B------:R-:W-:Y:S01]  /*0a40*/  LOP3.LUT R96, R96, R111, RZ, 0xfc, !PT ;  /* 0x0000006f60607212 */ /* 0x000fe200078efcff */
[----:B0-----:R-:W-:Y:S01]  /*0a50*/  IMAD.MOV R7, RZ, RZ, -R5 ;  /* 0x000000ffff077224 */ /* 0x001fe200078e0a05 */
[----:B------:R-:W-:Y:S01]  /*0a60*/  ULOP3.LUT UR4, UR4, 0x600000, URZ, 0xc0, !UPT ;  /* 0x0060000004047892 */ /* 0x000fe2000f8ec0ff */
[----:B------:R-:W-:Y:S01]  /*0a70*/  IMAD R3, R18, R3, R9 ;  /* 0x0000000312037224 */ /* 0x000fe200078e0209 */
[----:B------:R-:W-:Y:S01]  /*0a80*/  IABS R13, R96 ;  /* 0x00000060000d7213 */ /* 0x000fe20000000000 */
[----:B------:R-:W-:Y:S01]  /*0a90*/  IMAD R9, R7, R16, RZ ;  /* 0x0000001007097224 */ /* 0x000fe200078e02ff */
[----:B------:R-:W-:Y:S01]  /*0aa0*/  LOP3.LUT R116, R96, 0x2, RZ, 0xfc, !PT ;  /* 0x0000000260747812 */ /* 0x000fe200078efcff */
[----:B------:R-:W-:Y:S01]  /*0ab0*/  IMAD.IADD R3, R14, 0x1, R3 ;  /* 0x000000010e037824 */ /* 0x000fe200078e0203 */
[----:B------:R-:W-:Y:S01]  /*0ac0*/  LOP3.LUT R118, R96, 0x4, RZ, 0xfc, !PT ;  /* 0x0000000460767812 */ /* 0x000fe200078efcff */
[----:B------:R-:W-:Y:S01]  /*0ad0*/  IMAD.HI.U32 R7, R6, R13, RZ ;  /* 0x0000000d06077227 */ /* 0x000fe200078e00ff */
[----:B------:R-:W-:-:S02]  /*0ae0*/  IABS R15, R116 ;  /* 0x00000074000f7213 */ /* 0x000fc40000000000 */
[----:B------:R-:W-:Y:S01]  /*0af0*/  IABS R8, R118 ;  /* 0x0000007600087213 */ /* 0x000fe20000000000 */
[----:B------:R-:W-:Y:S01]  /*0b00*/  IMAD.HI.U32 R5, R5, R9, R4 ;  /* 0x0000000905057227 */ /* 0x000fe200078e0004 */
[C---:B------:R-:W-:Y:S02]  /*0b10*/  LOP3.LUT R120, R96.reuse, 0x6, RZ, 0xfc, !PT ;  /* 0x0000000660787812 */ /* 0x040fe400078efcff */
[----:B------:R-:W-:Y:S01]  /*0b20*/  LOP3.LUT R122, R96, 0x8, RZ, 0xfc, !PT ;  /* 0x00000008607a7812 */ /* 0x000fe200078efcff */
[----:B------:R-:W-:Y:S01]  /*0b30*/  IMAD.HI.U32 R4, R6, R15, RZ ;  /* 0x0000000f06047227 */ /* 0x000fe200078e00ff */
[----:B------:R-:W-:Y:S02]  /*0b40*/  IABS R12, R120 ;  /* 0x00000078000c7213 */ /* 0x000fe40000000000 */
[----:B------:R-:W-:Y:S01]  /*0b50*/  IABS R17, R122 ;  /* 0x0000007a00117213 */ /* 0x000fe20000000000 */
[----:B------:R-:W-:Y:S01]  /*0b60*/  IMAD.MOV R7, RZ, RZ, -R7 ;  /* 0x000000ffff077224 */ /* 0x000fe200078e0a07 */
[C---:B------:R-:W-:Y:S01]  /*0b70*/  LOP3.LUT R126, R96.reuse, 0xc, RZ, 0xfc, !PT ;  /* 0x0000000c607e7812 */ /* 0x040fe200078efcff */
[----:B------:R-:W-:Y:S01]  /*0b80*/  IMAD.MOV R4, RZ, RZ, -R4 ;  /* 0x000000ffff047224 */ /* 0x000fe200078e0a04 */
[----:B------:R-:W-:Y:S01]  /*0b90*/  LOP3.LUT R124, R96, 0xa, RZ, 0xfc, !PT ;  /* 0x0000000a607c7812 */ /* 0x000fe200078efcff */
[----:B------:R-:W-:Y:S01]  /*0ba0*/  IMAD R7, R2, R7, R13 ;  /* 0x0000000702077224 */ /* 0x000fe200078e020d */
[----:B------:R-:W-:Y:S01]  /*0bb0*/  IABS R21, R126 ;  /* 0x0000007e00157213 */ /* 0x000fe20000000000 */
[----:B------:R-:W-:Y:S01]  /*0bc0*/  IMAD.MOV.U32 R13, RZ, RZ, R8 ;  /* 0x000000ffff0d7224 */ /* 0x000fe200078e0008 */
[----:B------:R-:W-:Y:S01]  /*0bd0*/  LOP3.LUT R128, R96, 0xe, RZ, 0xfc, !PT ;  /* 0x0000000e60807812 */ /* 0x000fe200078efcff */
[----:B------:R-:W-:Y:S01]  /*0be0*/  IMAD R9, R2, R4, R15 ;  /* 0x0000000402097224 */ /* 0x000fe200078e020f */
[----:B------:R-:W-:Y:S01]  /*0bf0*/  IABS R19, R124 ;  /* 0x0000007c00137213 */ /* 0x000fe20000000000 */
[----:B------:R-:W-:Y:S01]  /*0c00*/  IMAD.HI.U32 R4, R6, R13, RZ ;  /* 0x0000000d06047227 */ /* 0x000fe200078e00ff */
[----:B------:R-:W-:-:S02]  /*0c10*/  IABS R23, R128 ;  /* 0x0000008000177213 */ /* 0x000fc40000000000 */
[C---:B------:R-:W-:Y:S01]  /*0c20*/  LOP3.LUT R131, R96.reuse, 0x12, RZ, 0xfc, !PT ;  /* 0x0000001260837812 */ /* 0x040fe200078efcff */
[----:B------:R-:W-:Y:S01]  /*0c30*/  IMAD.MOV.U32 R15, RZ, RZ, R12 ;  /* 0x000000ffff0f7224 */ /* 0x000fe200078e000c */
[----:B------:R-:W-:Y:S01]  /*0c40*/  LOP3.LUT R130, R96, 0x10, RZ, 0xfc, !PT ;  /* 0x0000001060827812 */ /* 0x000fe200078efcff */
[----:B------:R-:W-:Y:S01]  /*0c50*/  IMAD.MOV R12, RZ, RZ, -R4 ;  /* 0x000000ffff0c7224 */ /* 0x000fe200078e0a04 */
[----:B------:R-:W-:Y:S01]  /*0c60*/  IABS R27, R131 ;  /* 0x00000083001b7213 */ /* 0x000fe20000000000 */
[----:B------:R-:W-:Y:S01]  /*0c70*/  IMAD.HI.U32 R4, R6, R17, RZ ;  /* 0x0000001106047227 */ /* 0x000fe200078e00ff */
[----:B------:R-:W-:Y:S02]  /*0c80*/  IABS R25, R130 ;  /* 0x0000008200197213 */ /* 0x000fe40000000000 */
[----:B------:R-:W-:Y:S01]  /*0c90*/  LOP3.LUT R132, R96, 0x14, RZ, 0xfc, !PT ;  /* 0x0000001460847812 */ /* 0x000fe200078efcff */
[----:B------:R-:W-:Y:S01]  /*0ca0*/  IMAD R13, R2, R12, R13 ;  /* 0x0000000c020d7224 */ /* 0x000fe200078e020d */
[----:B------:R-:W-:Y:S01]  /*0cb0*/  LOP3.LUT R133, R96, 0x16, RZ, 0xfc, !PT ;  /* 0x0000001660857812 */ /* 0x000fe200078efcff */
[----:B------:R-:W-:Y:S01]  /*0cc0*/  IMAD.MOV R12, RZ, RZ, -R4 ;  /* 0x000000ffff0c7224 */ /* 0x000fe200078e0a04 */
[----:B------:R-:W-:Y:S01]  /*0cd0*/  IABS R29, R132 ;  /* 0x00000084001d7213 */ /* 0x000fe20000000000 */
[----:B------:R-:W-:Y:S01]  /*0ce0*/  IMAD.HI.U32 R4, R6, R21, RZ ;  /* 0x0000001506047227 */ /* 0x000fe200078e00ff */
[----:B------:R-:W-:-:S02]  /*0cf0*/  IABS R31, R133 ;  /* 0x00000085001f7213 */ /* 0x000fc40000000000 */
[----:B------:R-:W-:Y:S01]  /*0d00*/  LOP3.LUT R134, R96, 0x1e, RZ, 0xfc, !PT ;  /* 0x0000001e60867812 */ /* 0x000fe200078efcff */
[----:B------:R-:W-:Y:S01]  /*0d10*/  IMAD.HI.U32 R8, R6, R15, RZ ;  /* 0x0000000f06087227 */ /* 0x000fe200078e00ff */
[C---:B------:R-:W-:Y:S02]  /*0d20*/  ISETP.GT.U32.AND P5, PT, R2.reuse, R9, PT ;  /* 0x000000090200720c */ /* 0x040fe40003fa4070 */
[----:B------:R-:W-:Y:S01]  /*0d30*/  IABS R37, R134 ;  /* 0x0000008600257213 */ /* 0x000fe20000000000 */
[----:B------:R-:W-:Y:S01]  /*0d40*/  IMAD.MOV R4, RZ, RZ, -R4 ;  /* 0x000000ffff047224 */ /* 0x000fe200078e0a04 */
[C---:B------:R-:W-:Y:S01]  /*0d50*/  ISETP.GT.U32.AND P4, PT, R2.reuse, R7, PT ;  /* 0x000000070200720c */ /* 0x040fe20003f84070 */
[----:B------:R-:W-:Y:S01]  /*0d60*/  IMAD.MOV R14, RZ, RZ, -R8 ;  /* 0x000000ffff0e7224 */ /* 0x000fe200078e0a08 */
[----:B------:R-:W-:Y:S01]  /*0d70*/  ISETP.GT.U32.AND P1, PT, R2, R13, PT ;  /* 0x0000000d0200720c */ /* 0x000fe20003f24070 */
[----:B------:R-:W-:Y:S01]  /*0d80*/  IMAD.HI.U32 R8, R6, R19, RZ ;  /* 0x0000001306087227 */ /* 0x000fe200078e00ff */
[----:B------:R-:W-:-:S02]  /*0d90*/  LOP3.LUT R135, R96, 0x18, RZ, 0xfc, !PT ;  /* 0x0000001860877812 */ /* 0x000fc400078efcff */
[----:B------:R-:W-:Y:S01]  /*0da0*/  LOP3.LUT R136, R96, 0x1a, RZ, 0xfc, !PT ;  /* 0x0000001a60887812 */ /* 0x000fe200078efcff */
[----:B------:R-:W-:Y:S01]  /*0db0*/  IMAD R21, R2, R4, R21 ;  /* 0x0000000402157224 */ /* 0x000fe200078e0215 */
[----:B------:R-:W-:Y:S01]  /*0dc0*/  IABS R35, R135 ;  /* 0x0000008700237213 */ /* 0x000fe20000000000 */
[----:B------:R-:W-:Y:S01]  /*0dd0*/  IMAD.HI.U32 R4, R6, R23, RZ ;  /* 0x0000001706047227 */ /* 0x000fe200078e00ff */
[----:B------:R-:W-:Y:S02]  /*0de0*/  IABS R39, R136 ;  /* 0x0000008800277213 */ /* 0x000fe40000000000 */
[----:B------:R-:W-:Y:S01]  /*0df0*/  LOP3.LUT R137, R96, 0x1c, RZ, 0xfc, !PT ;  /* 0x0000001c60897812 */ /* 0x000fe200078efcff */
[----:B------:R-:W-:Y:S02]  /*0e00*/  IMAD.MOV R8, RZ, RZ, -R8 ;  /* 0x000000ffff087224 */ /* 0x000fe400078e0a08 */
[----:B------:R-:W-:Y:S01]  /*0e10*/  IMAD R17, R2, R12, R17 ;  /* 0x0000000c02117224 */ /* 0x000fe200078e0211 */
[----:B------:R-:W-:Y:S01]  /*0e20*/  IABS R41, R137 ;  /* 0x0000008900297213 */ /* 0x000fe20000000000 */
[----:B------:R-:W-:-:S02]  /*0e30*/  IMAD.MOV R12, RZ, RZ, -R4 ;  /* 0x000000ffff0c7224 */ /* 0x000fc400078e0a04 */
[----:B------:R-:W-:Y:S02]  /*0e40*/  IMAD R19, R2, R8, R19 ;  /* 0x0000000802137224 */ /* 0x000fe400078e0213 */
[----:B------:R-:W-:-:S04]  /*0e50*/  IMAD.HI.U32 R4, R6, R27, RZ ;  /* 0x0000001b06047227 */ /* 0x000fc800078e00ff */
[----:B------:R-:W-:-:S04]  /*0e60*/  IMAD.HI.U32 R8, R6, R25, RZ ;  /* 0x0000001906087227 */ /* 0x000fc800078e00ff */
[----:B------:R-:W-:Y:S02]  /*0e70*/  IMAD R15, R2, R14, R15 ;  /* 0x0000000e020f7224 */ /* 0x000fe400078e020f */
[----:B------:R-:W-:Y:S01]  /*0e80*/  IMAD.MOV R18, RZ, RZ, -R4 ;  /* 0x000000ffff127224 */ /* 0x000fe200078e0a04 */
[----:B------:R-:W-:Y:S01]  /*0e90*/  LOP3.LUT R4, R0, 0x3f, RZ, 0xc0, !PT ;  /* 0x0000003f00047812 */ /* 0x000fe200078ec0ff */
[----:B------:R-:W-:Y:S02]  /*0ea0*/  IMAD.MOV R14, RZ, RZ, -R8 ;  /* 0x000000ffff0e7224 */ /* 0x000fe400078e0a08 */
[----:B------:R-:W-:-:S04]  /*0eb0*/  IMAD.HI.U32 R8, R6, R29, RZ ;  /* 0x0000001d06087227 */ /* 0x000fc800078e00ff */
[----:B------:R-:W-:Y:S02]  /*0ec0*/  IMAD.MOV R8, RZ, RZ, -R8 ;  /* 0x000000ffff087224 */ /* 0x000fe400078e0a08 */
[----:B------:R-:W-:Y:S02]  /*0ed0*/  IMAD R97, R3, 0x40, R4 ;  /* 0x0000004003617824 */ /* 0x000fe400078e0204 */
[C---:B------:R-:W-:Y:S02]  /*0ee0*/  IMAD R29, R2.reuse, R8, R29 ;  /* 0x00000008021d7224 */ /* 0x040fe400078e021d */
[----:B------:R-:W-:Y:S01]  /*0ef0*/  IMAD R23, R2, R12, R23 ;  /* 0x0000000c02177224 */ /* 0x000fe200078e0217 */
[----:B------:R-:W-:Y:S01]  /*0f00*/  IABS R8, R97 ;  /* 0x0000006100087213 */ /* 0x000fe20000000000 */
[----:B------:R-:W-:-:S04]  /*0f10*/  IMAD.HI.U32 R12, R6, R31, RZ ;  /* 0x0000001f060c7227 */ /* 0x000fc800078e00ff */
[----:B------:R-:W-:-:S04]  /*0f20*/  IMAD.HI.U32 R5, R5, R8, RZ ;  /* 0x0000000805057227 */ /* 0x000fc800078e00ff */
[----:B------:R-:W-:Y:S02]  /*0f30*/  IMAD.MOV R12, RZ, RZ, -R12 ;  /* 0x000000ffff0c7224 */ /* 0x000fe400078e0a0c */
[----:B------:R-:W-:-:S04]  /*0f40*/  IMAD.HI.U32 R3, R6, R37, RZ ;  /* 0x0000002506037227 */ /* 0x000fc800078e00ff */
[----:B------:R-:W-:Y:S02]  /*0f50*/  IMAD.MOV R33, RZ, RZ, -R5 ;  /* 0x000000ffff217224 */ /* 0x000fe400078e0a05 */
[----:B------:R-:W-:Y:S02]  /*0f60*/  IMAD R31, R2, R12, R31 ;  /* 0x0000000c021f7224 */ /* 0x000fe400078e021f */
[----:B------:R-:W-:Y:S02]  /*0f70*/  IMAD.MOV R12, RZ, RZ, -R3 ;  /* 0x000000ffff0c7224 */ /* 0x000fe400078e0a03 */
[----:B------:R-:W-:Y:S02]  /*0f80*/  IMAD R3, R16, R33, R8 ;  /* 0x0000002110037224 */ /* 0x000fe400078e0208 */
[----:B------:R-:W-:Y:S02]  /*0f90*/  IMAD R37, R2, R12, R37 ;  /* 0x0000000c02257224 */ /* 0x000fe400078e0225 */
[--C-:B------:R-:W-:Y:S01]  /*0fa0*/  @!P5 IMAD.IADD R9, R9, 0x1, -R2.reuse ;  /* 0x000000010909d824 */ /* 0x100fe200078e0a02 */
[----:B------:R-:W-:Y:S01]  /*0fb0*/  ISETP.GT.U32.AND P0, PT, R16, R3, PT ;  /* 0x000000031000720c */ /* 0x000fe20003f04070 */
[--C-:B------:R-:W-:Y:S01]  /*0fc0*/  @!P4 IMAD.IADD R7, R7, 0x1, -R2.reuse ;  /* 0x000000010707c824 */ /* 0x100fe200078e0a02 */
[C---:B------:R-:W-:Y:S01]  /*0fd0*/  ISETP.GT.U32.AND P6, PT, R2.reuse, R37, PT ;  /* 0x000000250200720c */ /* 0x040fe20003fc4070 */
[----:B------:R-:W-:Y:S01]  /*0fe0*/  @!P1 IMAD.IADD R13, R13, 0x1, -R2 ;  /* 0x000000010d0d9824 */ /* 0x000fe200078e0a02 */
[C---:B------:R-:W-:Y:S01]  /*0ff0*/  ISETP.GT.U32.AND P1, PT, R2.reuse, R15, PT ;  /* 0x0000000f0200720c */ /* 0x040fe20003f24070 */
[----:B------:R-:W-:-:S02]  /*1000*/  IMAD R25, R2, R14, R25 ;  /* 0x0000000e02197224 */ /* 0x000fc400078e0219 */
[C---:B------:R-:W-:Y:S01]  /*1010*/  IMAD R27, R2.reuse, R18, R27 ;  /* 0x00000012021b7224 */ /* 0x040fe200078e021b */
[----:B------:R-:W-:Y:S01]  /*1020*/  ISETP.GT.U32.AND P5, PT, R2, R13, PT ;  /* 0x0000000d0200720c */ /* 0x000fe20003fa4070 */
[----:B------:R-:W-:-:S04]  /*1030*/  IMAD.HI.U32 R5, R6, R35, RZ ;  /* 0x0000002306057227 */ /* 0x000fc800078e00ff */
[----:B------:R-:W-:Y:S01]  /*1040*/  @!P0 IMAD.IADD R3, R3, 0x1, -R16 ;  /* 0x0000000103038824 */ /* 0x000fe200078e0a10 */
[C---:B------:R-:W-:Y:S01]  /*1050*/  ISETP.GT.U32.AND P0, PT, R2.reuse, R7, PT ;  /* 0x000000070200720c */ /* 0x040fe20003f04070 */
[--C-:B------:R-:W-:Y:S01]  /*1060*/  @!P6 IMAD.IADD R37, R37, 0x1, -R2.reuse ;  /* 0x000000012525e824 */ /* 0x100fe200078e0a02 */
[----:B------:R-:W-:Y:S01]  /*1070*/  ISETP.GT.U32.AND P6, PT, R2, R9, PT ;  /* 0x000000090200720c */ /* 0x000fe20003fc4070 */
[--C-:B------:R-:W-:Y:S01]  /*1080*/  @!P1 IMAD.IADD R15, R15, 0x1, -R2.reuse ;  /* 0x000000010f0f9824 */ /* 0x100fe200078e0a02 */
[----:B------:R-:W-:Y:S01]  /*1090*/  ISETP.GT.U32.AND P2, PT, R16, R3, PT ;  /* 0x000000031000720c */ /* 0x000fe20003f44070 */
[----:B------:R-:W-:Y:S01]  /*10a0*/  IMAD.MOV R5, RZ, RZ, -R5 ;  /* 0x000000ffff057224 */ /* 0x000fe200078e0a05 */
[C---:B------:R-:W-:Y:S01]  /*10b0*/  ISETP.GT.U32.AND P4, PT, R2.reuse, R37, PT ;  /* 0x000000250200720c */ /* 0x040fe20003f84070 */
[----:B------:R-:W-:Y:S01]  /*10c0*/  @!P5 IMAD.IADD R13, R13, 0x1, -R2 ;  /* 0x000000010d0dd824 */ /* 0x000fe200078e0a02 */
[----:B------:R-:W-:Y:S01]  /*10d0*/  ISETP.GT.U32.AND P1, PT, R2, R25, PT ;  /* 0x000000190200720c */ /* 0x000fe20003f24070 */
[----:B------:R-:W-:Y:S01]  /*10e0*/  IMAD.HI.U32 R8, R6, R39, RZ ;  /* 0x0000002706087227 */ /* 0x000fe200078e00ff */
[----:B------:R-:W-:-:S03]  /*10f0*/  ISETP.GT.U32.AND P5, PT, R2, R15, PT ;  /* 0x0000000f0200720c */ /* 0x000fc60003fa4070 */
[--C-:B------:R-:W-:Y:S01]  /*1100*/  @!P0 IMAD.IADD R7, R7, 0x1, -R2.reuse ;  /* 0x0000000107078824 */ /* 0x100fe200078e0a02 */
[C---:B------:R-:W-:Y:S01]  /*1110*/  ISETP.GT.U32.AND P0, PT, R2.reuse, R21, PT ;  /* 0x000000150200720c */ /* 0x040fe20003f04070 */
[----:B------:R-:W-:Y:S01]  /*1120*/  @!P6 IMAD.IADD R9, R9, 0x1, -R2 ;  /* 0x000000010909e824 */ /* 0x000fe200078e0a02 */
[C---:B------:R-:W-:Y:S01]  /*1130*/  ISETP.GT.U32.AND P6, PT, R2.reuse, R23, PT ;  /* 0x000000170200720c */ /* 0x040fe20003fc4070 */
[----:B------:R-:W-:Y:S01]  /*1140*/  @!P2 IMAD.IADD R3, R3, 0x1, -R16 ;  /* 0x000000010303a824 */ /* 0x000fe200078e0a10 */
[C---:B------:R-:W-:Y:S01]  /*1150*/  ISETP.GT.U32.AND P2, PT, R2.reuse, R17, PT ;  /* 0x000000110200720c */ /* 0x040fe20003f44070 */
[--C-:B------:R-:W-:Y:S01]  /*1160*/  @!P4 IMAD.IADD R37, R37, 0x1, -R2.reuse ;  /* 0x000000012525c824 */ /* 0x100fe200078e0a02 */
[----:B------:R-:W-:Y:S01]  /*1170*/  ISETP.GT.U32.AND P4, PT, R2, R19, PT ;  /* 0x000000130200720c */ /* 0x000fe20003f84070 */
[--C-:B------:R-:W-:Y:S01]  /*1180*/  @!P1 IMAD.IADD R25, R25, 0x1, -R2.reuse ;  /* 0x0000000119199824 */ /* 0x100fe200078e0a02 */
[----:B------:R-:W0:Y:S01]  /*1190*/  LDS R16, [UR13] ;  /* 0x0000000dff107984 */ /* 0x000e220008000800 */
[----:B------:R-:W-:-:S02]  /*11a0*/  @!P5 IMAD.IADD R15, R15, 0x1, -R2 ;  /* 0x000000010f0fd824 */ /* 0x000fc400078e0a02 */
[C---:B------:R-:W-:Y:S01]  /*11b0*/  IMAD R5, R2.reuse, R5, R35 ;  /* 0x0000000502057224 */ /* 0x040fe200078e0223 */
[----:B------:R-:W-:Y:S01]  /*11c0*/  ISETP.GT.U32.AND P5, PT, R2, R25, PT ;  /* 0x000000190200720c */ /* 0x000fe20003fa4070 */
[--C-:B------:R-:W-:Y:S01]  /*11d0*/  @!P0 IMAD.IADD R21, R21, 0x1, -R2.reuse ;  /* 0x0000000115158824 */ /* 0x100fe200078e0a02 */
[----:B------:R-:W-:Y:S01]  /*11e0*/  ISETP.GE.AND P0, PT, R118, RZ, PT ;  /* 0x000000ff7600720c */ /* 0x000fe20003f06270 */
[--C-:B------:R-:W-:Y:S01]  /*11f0*/  @!P6 IMAD.IADD R23, R23, 0x1, -R2.reuse ;  /* 0x000000011717e824 */ /* 0x100fe200078e0a02 */
[----:B------:R-:W-:Y:S01]  /*1200*/  ISETP.GE.AND P6, PT, R120, RZ, PT ;  /* 0x000000ff7800720c */ /* 0x000fe20003fc6270 */
[--C-:B------:R-:W-:Y:S01]  /*1210*/  @!P2 IMAD.IADD R17, R17, 0x1, -R2.reuse ;  /* 0x000000011111a824 */ /* 0x100fe200078e0a02 */
[----:B------:R-:W-:Y:S01]  /*1220*/  ISETP.GE.AND P2, PT, R96, RZ, PT ;  /* 0x000000ff6000720c */ /* 0x000fe20003f46270 */
[----:B------:R-:W-:Y:S01]  /*1230*/  @!P4 IMAD.IADD R19, R19, 0x1, -R2 ;  /* 0x000000011313c824 */ /* 0x000fe200078e0a02 */
[----:B------:R-:W-:Y:S01]  /*1240*/  ISETP.GE.AND P4, PT, R116, RZ, PT ;  /* 0x000000ff7400720c */ /* 0x000fe20003f86270 */
[----:B------:R-:W-:Y:S01]  /*1250*/  IMAD.MOV R8, RZ, RZ, -R8 ;  /* 0x000000ffff087224 */ /* 0x000fe200078e0a08 */
[----:B------:R-:W-:Y:S01]  /*1260*/  ISETP.GT.U32.AND P1, PT, R2, R17, PT ;  /* 0x000000110200720c */ /* 0x000fe20003f24070 */
[----:B------:R-:W-:-:S02]  /*1270*/  IMAD R12, R49, 0x2, R67 ;  /* 0x00000002310c7824 */ /* 0x000fc400078e0243 */
[--C-:B------:R-:W-:Y:S01]  /*1280*/  @!P5 IMAD.IADD R25, R25, 0x1, -R2.reuse ;  /* 0x000000011919d824 */ /* 0x100fe200078e0a02 */
[----:B------:R-:W-:Y:S01]  /*1290*/  ISETP.GE.AND P5, PT, R126, RZ, PT ;  /* 0x000000ff7e00720c */ /* 0x000fe20003fa6270 */
[----:B------:R-:W-:Y:S01]  /*12a0*/  @!P0 IMAD.MOV R13, RZ, RZ, -R13 ;  /* 0x000000ffff0d8224 */ /* 0x000fe200078e0a0d */
[C---:B------:R-:W-:Y:S01]  /*12b0*/  ISETP.GT.U32.AND P0, PT, R2.reuse, R23, PT ;  /* 0x000000170200720c */ /* 0x040fe20003f04070 */
[----:B------:R-:W-:Y:S01]  /*12c0*/  @!P6 IMAD.MOV R15, RZ, RZ, -R15 ;  /* 0x000000ffff0fe224 */ /* 0x000fe200078e0a0f */
[C---:B------:R-:W-:Y:S01]  /*12d0*/  ISETP.GT.U32.AND P6, PT, R2.reuse, R27, PT ;  /* 0x0000001b0200720c */ /* 0x040fe20003fc4070 */
[----:B------:R-:W-:Y:S01]  /*12e0*/  @!P2 IMAD.MOV R7, RZ, RZ, -R7 ;  /* 0x000000ffff07a224 */ /* 0x000fe200078e0a07 */
[C---:B------:R-:W-:Y:S01]  /*12f0*/  ISETP.GT.U32.AND P2, PT, R2.reuse, R19, PT ;  /* 0x000000130200720c */ /* 0x040fe20003f44070 */
[----:B------:R-:W-:Y:S01]  /*1300*/  @!P4 IMAD.MOV R9, RZ, RZ, -R9 ;  /* 0x000000ffff09c224 */ /* 0x000fe200078e0a09 */
[C---:B------:R-:W-:Y:S01]  /*1310*/  ISETP.GT.U32.AND P4, PT, R2.reuse, R21, PT ;  /* 0x000000150200720c */ /* 0x040fe20003f84070 */
[----:B------:R-:W-:Y:S01]  /*1320*/  @!P1 IMAD.IADD R17, R17, 0x1, -R2 ;  /* 0x0000000111119824 */ /* 0x000fe200078e0a02 */
[C---:B------:R-:W-:Y:S01]  /*1330*/  ISETP.GT.U32.AND P1, PT, R2.reuse, R29, PT ;  /* 0x0000001d0200720c */ /* 0x040fe20003f24070 */
[----:B------:R-:W-:Y:S01]  /*1340*/  IMAD R33, R2, R8, R39 ;  /* 0x0000000802217224 */ /* 0x000fe200078e0227 */
[----:B------:R-:W-:Y:S01]  /*1350*/  LOP3.LUT R8, R111, 0x10, RZ, 0xfc, !PT ;  /* 0x000000106f087812 */ /* 0x000fe200078efcff */
[----:B------:R-:W-:-:S04]  /*1360*/  IMAD.HI.U32 R6, R6, R41, RZ ;  /* 0x0000002906067227 */ /* 0x000fc800078e00ff */
[--C-:B------:R-:W-:Y:S01]  /*1370*/  @!P6 IMAD.IADD R27, R27, 0x1, -R2.reuse ;  /* 0x000000011b1be824 */ /* 0x100fe200078e0a02 */
[----:B------:R-:W-:Y:S01]  /*1380*/  ISETP.GE.AND P6, PT, R128, RZ, PT ;  /* 0x000000ff8000720c */ /* 0x000fe20003fc6270 */
[--C-:B------:R-:W-:Y:S01]  /*1390*/  @!P2 IMAD.IADD R19, R19, 0x1, -R2.reuse ;  /* 0x000000011313a824 */ /* 0x100fe200078e0a02 */
[----:B------:R-:W-:Y:S01]  /*13a0*/  BAR.SYNC.DEFER_BLOCKING 0x0 ;  /* 0x0000000000007b1d */ /* 0x000fe20000010000 */
[----:B------:R-:W-:Y:S01]  /*13b0*/  ISETP.GT.U32.AND P2, PT, R2, R31, PT ;  /* 0x0000001f0200720c */ /* 0x000fe20003f44070 */
[--C-:B------:R-:W-:Y:S01]  /*13c0*/  @!P4 IMAD.IADD R21, R21, 0x1, -R2.reuse ;  /* 0x000000011515c824 */ /* 0x100fe200078e0a02 */
[----:B------:R-:W-:Y:S01]  /*13d0*/  ISETP.GE.AND P4, PT, R122, RZ, PT ;  /* 0x000000ff7a00720c */ /* 0x000fe20003f86270 */
[----:B------:R-:W-:Y:S01]  /*13e0*/  @!P0 IMAD.IADD R23, R23, 0x1, -R2 ;  /* 0x0000000117178824 */ /* 0x000fe200078e0a02 */
[----:B------:R-:W-:Y:S01]  /*13f0*/  ISETP.GE.AND P0, PT, R124, RZ, PT ;  /* 0x000000ff7c00720c */ /* 0x000fe20003f06270 */
[----:B------:R-:W-:Y:S01]  /*1400*/  @!P5 IMAD.MOV R21, RZ, RZ, -R21 ;  /* 0x000000ffff15d224 */ /* 0x000fe200078e0a15 */
[----:B------:R-:W-:Y:S01]  /*1410*/  ISETP.GT.U32.AND P5, PT, R2, R5, PT ;  /* 0x000000050200720c */ /* 0x000fe20003fa4070 */
[----:B------:R-:W-:Y:S01]  /*1420*/  IMAD R14, R49, 0x2, R12 ;  /* 0x00000002310e7824 */ /* 0x000fe200078e020c */
[----:B0-----:R-:W-:Y:S01]  /*1430*/  R2UR UR12, R16 ;  /* 0x00000000100c72ca */ /* 0x001fe200000e0000 */
[----:B------:R-:W-:-:S02]  /*1440*/  IMAD.MOV R6, RZ, RZ, -R6 ;  /* 0x000000ffff067224 */ /* 0x000fc400078e0a06 */
[----:B------:R-:W-:Y:S01]  /*1450*/  @!P6 IMAD.MOV R23, RZ, RZ, -R23 ;  /* 0x000000ffff17e224 */ /* 0x000fe200078e0a17 */
[C---:B------:R-:W-:Y:S01]  /*1460*/  ISETP.GT.U32.AND P6, PT, R2.reuse, R33, PT ;  /* 0x000000210200720c */ /* 0x040fe20003fc4070 */
[----:B------:R-:W-:Y:S01]  /*1470*/  @!P2 IMAD.IADD R31, R31, 0x1, -R2 ;  /* 0x000000011f1fa824 */ /* 0x000fe200078e0a02 */
[----:B------:R-:W-:Y:S01]  /*1480*/  ISETP.GT.U32.AND P2, PT, R2, R27, PT ;  /* 0x0000001b0200720c */ /* 0x000fe20003f44070 */
[----:B------:R-:W-:Y:S02]  /*1490*/  IMAD R26, R49, 0x2, R14 ;  /* 0x00000002311a7824 */ /* 0x000fe400078e020e */
[----:B------:R-:W-:Y:S01]  /*14a0*/  @!P1 IMAD.IADD R29, R29, 0x1, -R2 ;  /* 0x000000011d1d9824 */ /* 0x000fe200078e0a02 */
[----:B------:R-:W-:Y:S01]  /*14b0*/  ISETP.GE.AND P1, PT, R130, RZ, PT ;  /* 0x000000ff8200720c */ /* 0x000fe20003f26270 */
[----:B------:R-:W-:Y:S01]  /*14c0*/  IMAD R35, R2, R6, R41 ;  /* 0x0000000602237224 */ /* 0x000fe200078e0229 */
[----:B------:R-:W-:Y:S01]  /*14d0*/  LOP3.LUT R6, R111, 0xa, RZ, 0xfc, !PT ;  /* 0x0000000a6f067812 */ /* 0x000fe200078efcff */
[----:B------:R-:W-:-:S02]  /*14e0*/  IMAD R20, R49, 0x4, R26 ;  /* 0x0000000431147824 */ /* 0x000fc400078e021a */
[----:B------:R-:W-:Y:S01]  /*14f0*/  @!P4 IMAD.MOV R17, RZ, RZ, -R17 ;  /* 0x000000ffff11c224 */ /* 0x000fe200078e0a11 */
[C---:B------:R-:W-:Y:S01]  /*1500*/  ISETP.GT.U32.AND P4, PT, R2.reuse, R29, PT ;  /* 0x0000001d0200720c */ /* 0x040fe20003f84070 */
[--C-:B------:R-:W-:Y:S01]  /*1510*/  @!P5 IMAD.IADD R5, R5, 0x1, -R2.reuse ;  /* 0x000000010505d824 */ /* 0x100fe200078e0a02 */
[----:B------:R-:W-:Y:S01]  /*1520*/  ISETP.GE.AND P5, PT, R133, RZ, PT ;  /* 0x000000ff8500720c */ /* 0x000fe20003fa6270 */
[----:B------:R-:W-:Y:S01]  /*1530*/  @!P2 IMAD.IADD R27, R27, 0x1, -R2 ;  /* 0x000000011b1ba824 */ /* 0x000fe200078e0a02 */
[C---:B------:R-:W-:Y:S01]  /*1540*/  ISETP.GT.U32.AND P2, PT, R2.reuse, R35, PT ;  /* 0x000000230200720c */ /* 0x040fe20003f44070 */
[----:B------:R-:W-:Y:S02]  /*1550*/  IMAD R24, R49, 0x2, R20 ;  /* 0x0000000231187824 */ /* 0x000fe400078e0214 */
[----:B------:R-:W-:Y:S01]  /*1560*/  @!P0 IMAD.MOV R19, RZ, RZ, -R19 ;  /* 0x000000ffff138224 */ /* 0x000fe200078e0a13 */
[C---:B------:R-:W-:Y:S01]  /*1570*/  ISETP.GT.U32.AND P0, PT, R2.reuse, R31, PT ;  /* 0x0000001f0200720c */ /* 0x040fe20003f04070 */
[----:B------:R-:W-:Y:S01]  /*1580*/  @!P6 IMAD.IADD R33, R33, 0x1, -R2 ;  /* 0x000000012121e824 */ /* 0x000fe200078e0a02 */
[----:B------:R-:W-:Y:S01]  /*1590*/  ISETP.GT.U32.AND P6, PT, R2, R5, PT ;  /* 0x000000050200720c */ /* 0x000fe20003fc4070 */
[----:B------:R-:W-:-:S02]  /*15a0*/  IMAD R28, R49, 0x2, R24 ;  /* 0x00000002311c7824 */ /* 0x000fc400078e0218 */
[----:B------:R-:W-:Y:S01]  /*15b0*/  @!P4 IMAD.IADD R29, R29, 0x1, -R2 ;  /* 0x000000011d1dc824 */ /* 0x000fe200078e0a02 */
[----:B------:R-:W-:Y:S01]  /*15c0*/  ISETP.GE.AND P4, PT, R131, RZ, PT ;  /* 0x000000ff8300720c */ /* 0x000fe20003f86270 */
[----:B------:R-:W-:Y:S02]  /*15d0*/  IMAD R30, R49, 0x2, R28 ;  /* 0x00000002311e7824 */ /* 0x000fe400078e021c */
[----:B------:R-:W-:Y:S01]  /*15e0*/  @!P2 IMAD.IADD R35, R35, 0x1, -R2 ;  /* 0x000000012323a824 */ /* 0x000fe200078e0a02 */
[----:B------:R-:W-:Y:S01]  /*15f0*/  ISETP.GT.U32.AND P2, PT, R2, R33, PT ;  /* 0x000000210200720c */ /* 0x000fe20003f44070 */
[----:B------:R-:W-:Y:S02]  /*1600*/  IMAD R32, R49, 0x2, R30 ;  /* 0x0000000231207824 */ /* 0x000fe400078e021e */
[----:B------:R-:W-:Y:S01]  /*1610*/  @!P0 IMAD.IADD R31, R31, 0x1, -R2 ;  /* 0x000000011f1f8824 */ /* 0x000fe200078e0a02 */
[----:B------:R-:W-:Y:S01]  /*1620*/  ISETP.GE.AND P0, PT, R132, RZ, PT ;  /* 0x000000ff8400720c */ /* 0x000fe20003f06270 */
[----:B------:R-:W-:-:S02]  /*1630*/  IMAD R38, R49, 0x2, R32 ;  /* 0x0000000231267824 */ /* 0x000fc400078e0220 */
[----:B------:R-:W-:Y:S01]  /*1640*/  @!P6 IMAD.IADD R5, R5, 0x1, -R2 ;  /* 0x000000010505e824 */ /* 0x000fe200078e0a02 */
[----:B------:R-:W-:Y:S01]  /*1650*/  ISETP.GE.AND P6, PT, R136, RZ, PT ;  /* 0x000000ff8800720c */ /* 0x000fe20003fc6270 */
[----:B------:R-:W-:Y:S01]  /*1660*/  @!P5 IMAD.MOV R31, RZ, RZ, -R31 ;  /* 0x000000ffff1fd224 */ /* 0x000fe200078e0a1f */
[----:B------:R-:W-:Y:S01]  /*1670*/  ISETP.GE.AND P5, PT, R135, RZ, PT ;  /* 0x000000ff8700720c */ /* 0x000fe20003fa6270 */
[C---:B------:R-:W-:Y:S02]  /*1680*/  IMAD R40, R49.reuse, 0x2, R38 ;  /* 0x0000000231287824 */ /* 0x040fe400078e0226 */
[----:B------:R-:W-:Y:S01]  /*1690*/  @!P4 IMAD.MOV R27, RZ, RZ, -R27 ;  /* 0x000000ffff1bc224 */ /* 0x000fe200078e0a1b */
[----:B------:R-:W-:Y:S01]  /*16a0*/  ISETP.GT.U32.AND P4, PT, R2, R35, PT ;  /* 0x000000230200720c */ /* 0x000fe20003f84070 */
[----:B------:R-:W-:Y:S02]  /*16b0*/  IMAD R39, R49, 0x4, R40 ;  /* 0x0000000431277824 */ /* 0x000fe400078e0228 */
[----:B------:R-:W-:Y:S01]  /*16c0*/  @!P2 IMAD.IADD R33, R33, 0x1, -R2 ;  /* 0x000000012121a824 */ /* 0x000fe200078e0a02 */
[----:B------:R-:W-:Y:S01]  /*16d0*/  ISETP.GE.AND P2, PT, R134, RZ, PT ;  /* 0x000000ff8600720c */ /* 0x000fe20003f46270 */
[----:B------:R-:W-:-:S02]  /*16e0*/  IMAD R41, R49, 0x2, R39 ;  /* 0x0000000231297824 */ /* 0x000fc400078e0227 */
[----:B------:R-:W-:Y:S01]  /*16f0*/  @!P6 IMAD.MOV R33, RZ, RZ, -R33 ;  /* 0x000000ffff21e224 */ /* 0x000fe200078e0a21 */
[----:B------:R-:W-:Y:S01]  /*1700*/  ISETP.GE.AND P6, PT, R97, RZ, PT ;  /* 0x000000ff6100720c */ /* 0x000fe20003fc6270 */
[C---:B------:R-:W-:Y:S02]  /*1710*/  IMAD R42, R49.reuse, 0x2, R41 ;  /* 0x00000002312a7824 */ /* 0x040fe400078e0229 */
[----:B------:R-:W-:Y:S01]  /*1720*/  @!P5 IMAD.MOV R5, RZ, RZ, -R5 ;  /* 0x000000ffff05d224 */ /* 0x000fe200078e0a05 */
[----:B------:R-:W-:Y:S01]  /*1730*/  ISETP.NE.AND P5, PT, R10, RZ, PT ;  /* 0x000000ff0a00720c */ /* 0x000fe20003fa5270 */
[----:B------:R-:W-:Y:S02]  /*1740*/  IMAD R46, R49, 0x2, R42 ;  /* 0x00000002312e7824 */ /* 0x000fe400078e022a */
[----:B------:R-:W-:Y:S01]  /*1750*/  @!P4 IMAD.IADD R35, R35, 0x1, -R2 ;  /* 0x000000012323c824 */ /* 0x000fe200078e0a02 */
[----:B------:R-:W-:Y:S01]  /*1760*/  ISETP.GE.AND P4, PT, R137, RZ, PT ;  /* 0x000000ff8900720c */ /* 0x000fe20003f86270 */
[----:B------:R-:W-:-:S02]  /*1770*/  IMAD R43, R49, 0x2, R46 ;  /* 0x00000002312b7824 */ /* 0x000fc400078e022e */
[----:B------:R-:W-:Y:S01]  /*1780*/  @!P2 IMAD.MOV R37, RZ, RZ, -R37 ;  /* 0x000000ffff25a224 */ /* 0x000fe200078e0a25 */
[----:B------:R-:W-:Y:S01]  /*1790*/  ISETP.NE.AND P2, PT, R11, RZ, PT ;  /* 0x000000ff0b00720c */ /* 0x000fe20003f45270 */
[C---:B------:R-:W-:Y:S02]  /*17a0*/  IMAD R44, R49.reuse, 0x2, R43 ;  /* 0x00000002312c7824 */ /* 0x040fe400078e022b */
[----:B------:R-:W-:Y:S01]  /*17b0*/  @!P6 IMAD.MOV R3, RZ, RZ, -R3 ;  /* 0x000000ffff03e224 */ /* 0x000fe200078e0a03 */
[----:B------:R-:W-:Y:S01]  /*17c0*/  LOP3.LUT P6, RZ, R0, 0x7f, RZ, 0xc0, !PT ;  /* 0x0000007f00ff7812 */ /* 0x000fe200078cc0ff */
[C---:B------:R-:W-:Y:S01]  /*17d0*/  IMAD R48, R49.reuse, 0x2, R44 ;  /* 0x0000000231307824 */ /* 0x040fe200078e022c */
[----:B------:R-:W-:Y:S01]  /*17e0*/  @!P5 LOP3.LUT R3, RZ, R10, RZ, 0x33, !PT ;  /* 0x0000000aff03d212 */ /* 0x000fe200078e33ff */
[----:B------:R-:W-:Y:S01]  /*17f0*/  @!P1 IMAD.MOV R25, RZ, RZ, -R25 ;  /* 0x000000ffff199224 */ /* 0x000fe200078e0a19 */
[----:B------:R-:W-:Y:S01]  /*1800*/  P2R R2, PR, RZ, 0x40 ;  /* 0x00000040ff027803 */ /* 0x000fe20000000000 */
[----:B------:R-:W-:Y:S01]  /*1810*/  IMAD R45, R49, 0x4, R48 ;  /* 0x00000004312d7824 */ /* 0x000fe200078e0230 */
[C---:B------:R-:W-:Y:S01]  /*1820*/  SEL R70, R68.reuse, R9, !P2 ;  /* 0x0000000944467207 */ /* 0x040fe20005000000 */
[----:B------:R-:W-:Y:S01]  /*1830*/  IMAD R3, R3, UR9, RZ ;  /* 0x0000000903037c24 */ /* 0x000fe2000f8e02ff */
[C---:B------:R-:W-:Y:S01]  /*1840*/  SEL R69, R68.reuse, R7, !P2 ;  /* 0x0000000744457207 */ /* 0x040fe20005000000 */
[----:B------:R-:W-:Y:S01]  /*1850*/  @!P0 IMAD.MOV R29, RZ, RZ, -R29 ;  /* 0x000000ffff1d8224 */ /* 0x000fe200078e0a1d */
[C---:B------:R-:W-:Y:S01]  /*1860*/  SEL R71, R68.reuse, R13, !P2 ;  /* 0x0000000d44477207 */ /* 0x040fe20005000000 */
[----:B------:R-:W-:Y:S01]  /*1870*/  @!P4 IMAD.MOV R35, RZ, RZ, -R35 ;  /* 0x000000ffff23c224 */ /* 0x000fe200078e0a23 */
[C---:B------:R-:W-:Y:S01]  /*1880*/  SEL R72, R68.reuse, R15, !P2 ;  /* 0x0000000f44487207 */ /* 0x040fe20005000000 */
[----:B------:R-:W-:Y:S01]  /*1890*/  IMAD.SHL.U32 R2, R3, 0x2, RZ ;  /* 0x0000000203027824 */ /* 0x000fe200078e00ff */
[C---:B------:R-:W-:Y:S01]  /*18a0*/  SEL R73, R68.reuse, R17, !P2 ;  /* 0x0000001144497207 */ /* 0x040fe20005000000 */
[C---:B------:R-:W-:Y:S01]  /*18b0*/  IMAD R9, R49.reuse, 0x2, R45 ;  /* 0x0000000231097824 */ /* 0x040fe200078e022d */
[----:B------:R-:W-:Y:S01]  /*18c0*/  SEL R74, R68, R19, !P2 ;  /* 0x00000013444a7207 */ /* 0x000fe20005000000 */
[----:B------:R-:W-:Y:S01]  /*18d0*/  IMAD R15, R4, UR11, RZ ;  /* 0x0000000b040f7c24 */ /* 0x000fe2000f8e02ff */
[C---:B------:R-:W-:Y:S01]  /*18e0*/  SEL R75, R68.reuse, R21, !P2 ;  /* 0x00000015444b7207 */ /* 0x040fe20005000000 */
[----:B------:R-:W-:Y:S01]  /*18f0*/  IMAD R47, R49, 0x2, R9 ;  /* 0x00000002312f7824 */ /* 0x000fe200078e0209 */
[----:B------:R-:W-:-:S02]  /*1900*/  SEL R77, R68, R23, !P2 ;  /* 0x00000017444d7207 */ /* 0x000fc40005000000 */
[C---:B------:R-:W-:Y:S01]  /*1910*/  SEL R88, R68.reuse, R25, !P2 ;  /* 0x0000001944587207 */ /* 0x040fe20005000000 */
[C---:B------:R-:W-:Y:S01]  /*1920*/  IMAD R10, R49.reuse, 0x2, R47 ;  /* 0x00000002310a7824 */ /* 0x040fe200078e022f */
[C---:B------:R-:W-:Y:S02]  /*1930*/  SEL R90, R68.reuse, R27, !P2 ;  /* 0x0000001b445a7207 */ /* 0x040fe40005000000 */
[C---:B------:R-:W-:Y:S01]  /*1940*/  SEL R92, R68.reuse, R29, !P2 ;  /* 0x0000001d445c7207 */ /* 0x040fe20005000000 */
[C---:B------:R-:W-:Y:S01]  /*1950*/  IMAD R50, R49.reuse, 0x2, R10 ;  /* 0x0000000231327824 */ /* 0x040fe200078e020a */
[C---:B------:R-:W-:Y:S02]  /*1960*/  SEL R94, R68.reuse, R31, !P2 ;  /* 0x0000001f445e7207 */ /* 0x040fe40005000000 */
[C---:B------:R-:W-:Y:S01]  /*1970*/  SEL R98, R68.reuse, R5, !P2 ;  /* 0x0000000544627207 */ /* 0x040fe20005000000 */
[----:B------:R-:W-:Y:S01]  /*1980*/  IMAD R4, R49, 0x2, R50 ;  /* 0x0000000231047824 */ /* 0x000fe200078e0232 */
[----:B------:R-:W-:-:S02]  /*1990*/  SEL R34, R68, R33, !P2 ;  /* 0x0000002144227207 */ /* 0x000fc40005000000 */
[C---:B------:R-:W-:Y:S01]  /*19a0*/  SEL R66, R68.reuse, R35, !P2 ;  /* 0x0000002344427207 */ /* 0x040fe20005000000 */
[----:B------:R-:W-:Y:S01]  /*19b0*/  IMAD R13, R49, 0x2, R4 ;  /* 0x00000002310d7824 */ /* 0x000fe200078e0204 */
[----:B------:R-:W-:Y:S02]  /*19c0*/  SEL R68, R68, R37, !P2 ;  /* 0x0000002544447207 */ /* 0x000fe40005000000 */
[----:B-----5:R-:W-:Y:S02]  /*19d0*/  IADD3 R31, P2, PT, R2, UR16, RZ ;  /* 0x00000010021f7c10 */ /* 0x020fe4000ff5e0ff */
[----:B------:R-:W-:Y:S02]  /*19e0*/  PLOP3.LUT P1, PT, PT, PT, UP1, 0x80, 0x8 ;  /* 0x000000000008781c */ /* 0x000fe40003f2f018 */
[----:B------:R-:W-:Y:S02]  /*19f0*/  LEA.HI.X.SX32 R33, R3, UR17, 0x1, P2 ;  /* 0x0000001103217c11 */ /* 0x000fe400090f0eff */
[----:B------:R-:W-:-:S02]  /*1a00*/  LEA R18, P4, R12, R31, 0x1 ;  /* 0x0000001f0c127211 */ /* 0x000fc400078808ff */
[----:B------:R-:W-:Y:S02]  /*1a10*/  LEA R16, P2, R20, R31, 0x1 ;  /* 0x0000001f14107211 */ /* 0x000fe400078408ff */
[----:B------:R-:W-:Y:S02]  /*1a20*/  LEA.HI.X.SX32 R19, R12, R33, 0x1, P4 ;  /* 0x000000210c137211 */ /* 0x000fe400020f0eff */
[-C--:B------:R-:W-:Y:S02]  /*1a30*/  LEA R10, P5, R14, R31.reuse, 0x1 ;  /* 0x0000001f0e0a7211 */ /* 0x080fe400078a08ff */
[----:B------:R-:W-:Y:S02]  /*1a40*/  LEA R36, P4, R24, R31, 0x1 ;  /* 0x0000001f18247211 */ /* 0x000fe400078808ff */
[-C--:B------:R-:W-:Y:S02]  /*1a50*/  LEA.HI.X.SX32 R17, R20, R33.reuse, 0x1, P2 ;  /* 0x0000002114117211 */ /* 0x080fe400010f0eff */
[----:B------:R-:W-:-:S02]  /*1a60*/  LEA.HI.X.SX32 R11, R14, R33, 0x1, P5 ;  /* 0x000000210e0b7211 */ /* 0x000fc400028f0eff */
[----:B------:R-:W-:Y:S02]  /*1a70*/  LEA.HI.X.SX32 R37, R24, R33, 0x1, P4 ;  /* 0x0000002118257211 */ /* 0x000fe400020f0eff */
[-C--:B------:R-:W-:Y:S02]  /*1a80*/  LEA R64, P2, R32, R31.reuse, 0x1 ;  /* 0x0000001f20407211 */ /* 0x080fe400078408ff */
[-C--:B------:R-:W-:Y:S02]  /*1a90*/  LEA R22, P5, R39, R31.reuse, 0x1 ;  /* 0x0000001f27167211 */ /* 0x080fe400078a08ff */
[----:B------:R-:W-:Y:S02]  /*1aa0*/  LEA R62, P4, R38, R31, 0x1 ;  /* 0x0000001f263e7211 */ /* 0x000fe400078808ff */
[----:B------:R-:W-:Y:S02]  /*1ab0*/  ISETP.LT.AND P1, PT, R8, UR8, P1 ;  /* 0x0000000808007c0c */ /* 0x000fe40008f21270 */
[----:B------:R-:W-:-:S02]  /*1ac0*/  LEA.HI R8, R0, 0x3e, RZ, 0x1a ;  /* 0x0000003e00087811 */ /* 0x000fc400078fd0ff */
[-C--:B------:R-:W-:Y:S02]  /*1ad0*/  LEA.HI.X.SX32 R65, R32, R33.reuse, 0x1, P2 ;  /* 0x0000002120417211 */ /* 0x080fe400010f0eff */
[-C--:B------:R-:W-:Y:S01]  /*1ae0*/  LEA.HI.X.SX32 R23, R39, R33.reuse, 0x1, P5 ;  /* 0x0000002127177211 */ /* 0x080fe200028f0eff */
[----:B------:R-:W-:Y:S01]  /*1af0*/  IMAD R85, R8, UR10, RZ ;  /* 0x0000000a08557c24 */ /* 0x000fe2000f8e02ff */
[----:B------:R-:W-:Y:S02]  /*1b00*/  LEA.HI.X.SX32 R63, R38, R33, 0x1, P4 ;  /* 0x00000021263f7211 */ /* 0x000fe400020f0eff */
[-C--:B------:R-:W-:Y:S02]  /*1b10*/  LEA R20, P2, R41, R31.reuse, 0x1 ;  /* 0x0000001f29147211 */ /* 0x080fe400078408ff */
[-C--:B------:R-:W-:Y:S02]  /*1b20*/  LEA R60, P5, R43, R31.reuse, 0x1 ;  /* 0x0000001f2b3c7211 */ /* 0x080fe400078a08ff */
[----:B------:R-:W-:-:S02]  /*1b30*/  LEA R56, P4, R45, R31, 0x1 ;  /* 0x0000001f2d387211 */ /* 0x000fc400078808ff */
[-C--:B------:R-:W-:Y:S02]  /*1b40*/  LEA.HI.X.SX32 R21, R41, R33.reuse, 0x1, P2 ;  /* 0x0000002129157211 */ /* 0x080fe400010f0eff */
[-C--:B------:R-:W-:Y:S02]  /*1b50*/  LEA.HI.X.SX32 R61, R43, R33.reuse, 0x1, P5 ;  /* 0x000000212b3d7211 */ /* 0x080fe400028f0eff */
[----:B------:R-:W-:Y:S02]  /*1b60*/  LEA.HI.X.SX32 R57, R45, R33, 0x1, P4 ;  /* 0x000000212d397211 */ /* 0x000fe400020f0eff */
[-C--:B------:R-:W-:Y:S02]  /*1b70*/  LEA R58, P2, R44, R31.reuse, 0x1 ;  /* 0x0000001f2c3a7211 */ /* 0x080fe400078408ff */
[-C--:B------:R-:W-:Y:S02]  /*1b80*/  LEA R8, P5, R103, R31.reuse, 0x1 ;  /* 0x0000001f67087211 */ /* 0x080fe400078a08ff */
[----:B------:R-:W-:-:S02]  /*1b90*/  LEA RZ, P4, R47, R31, 0x1 ;  /* 0x0000001f2fff7211 */ /* 0x000fc400078808ff */
[-C--:B------:R-:W-:Y:S02]  /*1ba0*/  LEA.HI.X.SX32 R59, R44, R33.reuse, 0x1, P2 ;  /* 0x000000212c3b7211 */ /* 0x080fe400010f0eff */
[-C--:B------:R-:W-:Y:S02]  /*1bb0*/  LEA.HI.X.SX32 R103, R103, R33.reuse, 0x1, P5 ;  /* 0x0000002167677211 */ /* 0x080fe400028f0eff */
[----:B------:R-:W-:Y:S02]  /*1bc0*/  LEA.HI.X.SX32 R47, R47, R33, 0x1, P4 ;  /* 0x000000212f2f7211 */ /* 0x000fe400020f0eff */
[-C--:B------:R-:W-:Y:S02]  /*1bd0*/  LEA RZ, P2, R50, R31.reuse, 0x1 ;  /* 0x0000001f32ff7211 */ /* 0x080fe400078408ff */
[-C--:B------:R-:W-:Y:S02]  /*1be0*/  LEA R44, P5, R9, R31.reuse, 0x1 ;  /* 0x0000001f092c7211 */ /* 0x080fe400078a08ff */
[----:B------:R-:W-:-:S02]  /*1bf0*/  LEA RZ, P4, R4, R31, 0x1 ;  /* 0x0000001f04ff7211 */ /* 0x000fc400078808ff */
[-C--:B------:R-:W-:Y:S02]  /*1c00*/  LEA.HI.X.SX32 R51, R50, R33.reuse, 0x1, P2 ;  /* 0x0000002132337211 */ /* 0x080fe400010f0eff */
[-C--:B------:R-:W-:Y:S02]  /*1c10*/  LEA.HI.X.SX32 R45, R9, R33.reuse, 0x1, P5 ;  /* 0x00000021092d7211 */ /* 0x080fe400028f0eff */
[----:B------:R-:W-:Y:S02]  /*1c20*/  LEA.HI.X.SX32 R43, R4, R33, 0x1, P4 ;  /* 0x00000021042b7211 */ /* 0x000fe400020f0eff */
[-C--:B------:R-:W-:Y:S02]  /*1c30*/  LEA R100, P2, R123, R31.reuse, 0x1 ;  /* 0x0000001f7b647211 */ /* 0x080fe400078408ff */
[-C--:B------:R-:W-:Y:S02]  /*1c40*/  LEA R54, P5, R26, R31.reuse, 0x1 ;  /* 0x0000001f1a367211 */ /* 0x080fe400078a08ff */
[----:B------:R-:W-:-:S02]  /*1c50*/  LEA R24, P4, R28, R31, 0x1 ;  /* 0x0000001f1c187211 */ /* 0x000fc400078808ff */
[-C--:B------:R-:W-:Y:S02]  /*1c60*/  LEA.HI.X.SX32 R123, R123, R33.reuse, 0x1, P2 ;  /* 0x000000217b7b7211 */ /* 0x080fe400010f0eff */
[-C--:B------:R-:W-:Y:S02]  /*1c70*/  LEA.HI.X.SX32 R55, R26, R33.reuse, 0x1, P5 ;  /* 0x000000211a377211 */ /* 0x080fe400028f0eff */
[----:B------:R-:W-:Y:S02]  /*1c80*/  LEA.HI.X.SX32 R25, R28, R33, 0x1, P4 ;  /* 0x000000211c197211 */ /* 0x000fe400020f0eff */
[----:B------:R-:W-:Y:S02]  /*1c90*/  PLOP3.LUT P0, PT, PT, PT, UP1, 0x80, 0x8 ;  /* 0x000000000008781c */ /* 0x000fe40003f0f018 */
[-C--:B------:R-:W-:Y:S02]  /*1ca0*/  LEA R38, P2, R30, R31.reuse, 0x1 ;  /* 0x0000001f1e267211 */ /* 0x080fe400078408ff */
[----:B------:R-:W-:-:S02]  /*1cb0*/  LEA R26, P5, R40, R31, 0x1 ;  /* 0x0000001f281a7211 */ /* 0x000fc400078a08ff */
[----:B------:R-:W-:Y:S02]  /*1cc0*/  LEA R28, P4, R42, R31, 0x1 ;  /* 0x0000001f2a1c7211 */ /* 0x000fe400078808ff */
[----:B------:R-:W-:Y:S02]  /*1cd0*/  ISETP.LT.AND P0, PT, R6, UR8, P0 ;  /* 0x0000000806007c0c */ /* 0x000fe40008701270 */
[-C--:B------:R-:W-:Y:S02]  /*1ce0*/  LEA.HI.X.SX32 R39, R30, R33.reuse, 0x1, P2 ;  /* 0x000000211e277211 */ /* 0x080fe400010f0eff */
[-C--:B------:R-:W-:Y:S02]  /*1cf0*/  LEA.HI.X.SX32 R27, R40, R33.reuse, 0x1, P5 ;  /* 0x00000021281b7211 */ /* 0x080fe400028f0eff */
[----:B------:R-:W-:Y:S02]  /*1d00*/  LEA.HI.X.SX32 R29, R42, R33, 0x1, P4 ;  /* 0x000000212a1d7211 */ /* 0x000fe400020f0eff */
[----:B------:R-:W-:-:S02]  /*1d10*/  LEA.HI R5, R0, 0xe, RZ, 0x1a ;  /* 0x0000000e00057811 */ /* 0x000fc400078fd0ff */
[----:B------:R-:W-:Y:S02]  /*1d20*/  LEA.HI R6, R0, 0x1e, RZ, 0x1a ;  /* 0x0000001e00067811 */ /* 0x000fe400078fd0ff */
[-C--:B------:R-:W-:Y:S01]  /*1d30*/  LEA R52, P2, R48, R31.reuse, 0x1 ;  /* 0x0000001f30347211 */ /* 0x080fe200078408ff */
[----:B------:R-:W-:Y:S01]  /*1d40*/  IMAD R5, R5, UR10, RZ ;  /* 0x0000000a05057c24 */ /* 0x000fe2000f8e02ff */
[CC--:B------:R-:W-:Y:S01]  /*1d50*/  LEA RZ, P5, R13.reuse, R31.reuse, 0x1 ;  /* 0x0000001f0dff7211 */ /* 0x0c0fe200078a08ff */
[----:B------:R-:W-:Y:S01]  /*1d60*/  IMAD R6, R6, UR10, RZ ;  /* 0x0000000a06067c24 */ /* 0x000fe2000f8e02ff */
[----:B------:R-:W-:Y:S02]  /*1d70*/  LEA R101, P4, R102, R31, 0x1 ;  /* 0x0000001f66657211 */ /* 0x000fe400078808ff */
[-C--:B------:R-:W-:Y:S02]  /*1d80*/  LEA.HI.X.SX32 R53, R48, R33.reuse, 0x1, P2 ;  /* 0x0000002130357211 */ /* 0x080fe400010f0eff */
[----:B------:R-:W-:-:S02]  /*1d90*/  LEA.HI.X.SX32 R41, R13, R33, 0x1, P5 ;  /* 0x000000210d297211 */ /* 0x000fc400028f0eff */
[----:B------:R-:W-:Y:S02]  /*1da0*/  LEA.HI.X.SX32 R102, R102, R33, 0x1, P4 ;  /* 0x0000002166667211 */ /* 0x000fe400020f0eff */
[----:B------:R-:W-:Y:S02]  /*1db0*/  LEA.HI R7, R0, 0x2e, RZ, 0x1a ;  /* 0x0000002e00077811 */ /* 0x000fe400078fd0ff */
[CC--:B------:R-:W-:Y:S02]  /*1dc0*/  LEA R48, P5, R46.reuse, R31.reuse, 0x1 ;  /* 0x0000001f2e307211 */ /* 0x0c0fe400078a08ff */
[----:B------:R-:W-:Y:S01]  /*1dd0*/  LEA R32, P4, R67, R31, 0x1 ;  /* 0x0000001f43207211 */ /* 0x000fe200078808ff */
[----:B------:R-:W-:Y:S01]  /*1de0*/  IMAD R7, R7, UR10, RZ ;  /* 0x0000000a07077c24 */ /* 0x000fe2000f8e02ff */
[-C--:B------:R-:W-:Y:S01]  /*1df0*/  LEA.HI.X.SX32 R49, R46, R33.reuse, 0x1, P5 ;  /* 0x000000212e317211 */ /* 0x080fe200028f0eff */
[----:B------:R-:W-:Y:S01]  /*1e00*/  UIADD3 UR10, UPT, UPT, UR13, 0x6000, URZ ;  /* 0x000060000d0a7890 */ /* 0x000fe2000fffe0ff */
[----:B------:R-:W-:-:S02]  /*1e10*/  LEA.HI.X.SX32 R67, R67, R33, 0x1, P4 ;  /* 0x0000002143437211 */ /* 0x000fc400020f0eff */
[CC--:B------:R-:W-:Y:S02]  /*1e20*/  LEA R78, P5, R5.reuse, R31.reuse, 0x1 ;  /* 0x0000001f054e7211 */ /* 0x0c0fe400078a08ff */
[C---:B------:R-:W-:Y:S02]  /*1e30*/  LEA R80, P4, R6.reuse, R31, 0x1 ;  /* 0x0000001f06507211 */ /* 0x040fe400078808ff */
[-C--:B------:R-:W-:Y:S02]  /*1e40*/  LEA.HI.X.SX32 R79, R5, R33.reuse, 0x1, P5 ;  /* 0x00000021054f7211 */ /* 0x080fe400028f0eff */
[----:B------:R-:W-:Y:S02]  /*1e50*/  LEA.HI.X.SX32 R81, R6, R33, 0x1, P4 ;  /* 0x0000002106517211 */ /* 0x000fe400020f0eff */
[----:B------:R-:W-:Y:S02]  /*1e60*/  LEA R76, P2, R15, UR18, 0x1 ;  /* 0x000000120f4c7c11 */ /* 0x000fe4000f8408ff */
[----:B------:R-:W-:-:S02]  /*1e70*/  LEA R82, P5, R7, R31, 0x1 ;  /* 0x0000001f07527211 */ /* 0x000fc400078a08ff */
[----:B------:R-:W-:Y:S02]  /*1e80*/  LEA R84, P4, R85, R31, 0x1 ;  /* 0x0000001f55547211 */ /* 0x000fe400078808ff */
[----:B------:R-:W-:Y:S02]  /*1e90*/  LEA.HI.X.SX32 R30, R15, UR19, 0x1, P2 ;  /* 0x000000130f1e7c11 */ /* 0x000fe400090f0eff */
[-C--:B------:R-:W-:Y:S02]  /*1ea0*/  LEA.HI.X.SX32 R83, R7, R33.reuse, 0x1, P5 ;  /* 0x0000002107537211 */ /* 0x080fe400028f0eff */
[----:B------:R-:W-:Y:S02]  /*1eb0*/  LEA.HI.X.SX32 R85, R85, R33, 0x1, P4 ;  /* 0x0000002155557211 */ /* 0x000fe400020f0eff */
[----:B------:R-:W-:Y:S01]  /*1ec0*/  LOP3.LUT R5, R111, 0x12, RZ, 0xfc, !PT ;  /* 0x000000126f057812 */ /* 0x000fe200078efcff */
[----:B------:R-:W-:Y:S06]  /*1ed0*/  BRA.U UP0, `(.L_x_5) ;  /* 0x0000000100187547 */ /* 0x000fec000b800000 */
[----:B------:R-:W-:Y:S01]  /*1ee0*/  ELECT P2, URZ, PT ;  /* 0x0000000000ff782f */ /* 0x000fe20003840000 */
[----:B------:R-:W-:Y:S01]  /*1ef0*/  IMAD.MOV.U32 R4, RZ, RZ, 0x1 ;  /* 0x00000001ff047424 */ /* 0x000fe200078e00ff */
[----:B------:R-:W-:Y:S01]  /*1f00*/  UMOV UR6, 0x40 ;  /* 0x0000004000067882 */ /* 0x000fe20000000000 */
[----:B------:R-:W-:Y:S01]  /*1f10*/  UVIRTCOUNT.DEALLOC.SMPOOL 0x80 ;  /* 0x000000800000784c */ /* 0x000fe20000000000 */
[----:B------:R-:W-:-:S09]  /*1f20*/  ULEA UR6, UR5, UR6, 0x18 ;  /* 0x0000000605067291 */ /* 0x000fd2000f8ec0ff */
[----:B------:R0:W-:Y:S03]  /*1f30*/  @P2 STS.U8 [UR6], R4 ;  /* 0x00000004ff002988 */ /* 0x0001e60008000006 */
.L_x_5:
[----:B------:R-:W-:Y:S01]  /*1f40*/  UIADD3 UR9, UPT, UPT, UR12, UR4, URZ ;  /* 0x000000040c097290 */ /* 0x000fe2000fffe0ff */
[----:B------:R-:W1:Y:S01]  /*1f50*/  LDC.64 R86, c[0x0][0x3a8] ;  /* 0x0000ea00ff567b82 */ /* 0x000e620000000a00 */
[----:B------:R-:W-:Y:S01]  /*1f60*/  VOTEU.ALL UP2, P6 ;  /* 0x0000000000ff7886 */ /* 0x000fe20003040000 */
[----:B------:R-:W-:Y:S01]  /*1f70*/  VOTEU.ALL UP3, P6 ;  /* 0x0000000000ff7886 */ /* 0x000fe20003060000 */
[----:B------:R-:W-:Y:S01]  /*1f80*/  PLOP3.LUT P4, PT, PT, PT, UP1, 0x80, 0x8 ;  /* 0x000000000008781c */ /* 0x000fe20003f8f018 */
[----:B------:R-:W2:Y:S01]  /*1f90*/  LDCU.64 UR18, c[0x0][0x380] ;  /* 0x00007000ff1277ac */ /* 0x000ea20008000a00 */
[----:B------:R-:W-:Y:S01]  /*1fa0*/  PRMT R14, RZ, 0x7610, R14 ;  /* 0x00007610ff0e7816 */ /* 0x000fe2000000000e */
[----:B------:R-:W-:-:S04]  /*1fb0*/  @!UP2 UIADD3 UR4, UPT, UPT, -UR7, 0x100000, URZ ;  /* 0x001000000704a890 */ /* 0x000fc8000fffe1ff */
[----:B------:R-:W-:Y:S02]  /*1fc0*/  @!UP2 USHF.L.U32 UR5, UR4, 0xb, URZ ;  /* 0x0000000b0405a899 */ /* 0x000fe400080006ff */
[----:B------:R-:W-:Y:S01]  /*1fd0*/  @!UP2 USHF.L.U32 UR4, UR4, 0x1, URZ ;  /* 0x000000010404a899 */ /* 0x000fe200080006ff */
[----:B------:R-:W-:Y:S01]  /*1fe0*/  STTM.16dp32bit_t0_t15.x16 tmem[UR9], RZ ;  /* 0x000000ff000079ed */ /* 0x000fe20008a00009 */
[----:B------:R-:W-:Y:S01]  /*1ff0*/  STTM.16dp32bit_t16_t31.x16 tmem[UR9+0x10], RZ ;  /* 0x000010ff000079ed */ /* 0x000fe20008a20009 */
[----:B------:R-:W3:Y:S02]  /*2000*/  FENCE.VIEW.ASYNC.T ;  /* 0x00000000000073c6 */ /* 0x000ee40000000200 */
[----:B---3--:R-:W-:Y:S01]  /*2010*/  BAR.SYNC.DEFER_BLOCKING 0x0 ;  /* 0x0000000000007b1d */ /* 0x008fe20000010000 */
[----:B------:R-:W-:Y:S02]  /*2020*/  ISETP.LT.AND P4, PT, R5, UR8, P4 ;  /* 0x0000000805007c0c */ /* 0x000fe4000a781270 */
[----:B------:R-:W-:-:S02]  /*2030*/  PRMT R31, RZ, 0x7610, R31 ;  /* 0x00007610ff1f7816 */ /* 0x000fc4000000001f */
[----:B------:R-:W-:Y:S02]  /*2040*/  PRMT R12, RZ, 0x7610, R12 ;  /* 0x00007610ff0c7816 */ /* 0x000fe4000000000c */
[C---:B0-----:R-:W-:Y:S02]  /*2050*/  LOP3.LUT R4, R111.reuse, 0x2, RZ, 0xfc, !PT ;  /* 0x000000026f047812 */ /* 0x041fe400078efcff */
[----:B------:R-:W-:Y:S01]  /*2060*/  PLOP3.LUT P2, PT, PT, PT, UP1, 0x80, 0x8 ;  /* 0x000000000008781c */ /* 0x000fe20003f4f018 */
[----:B------:R-:W0:Y:S02]  /*2070*/  FENCE.VIEW.ASYNC.S ;  /* 0x00000000000073c6 */ /* 0x000e240000000000 */
[----:B0-----:R0:W3:Y:S02]  /*2080*/  @!UP3 SYNCS.EXCH.64 URZ, [UR10], UR4 ;  /* 0x000000040affb5b2 */ /* 0x0010e40008000100 */
[----:B---3--:R-:W-:Y:S01]  /*2090*/  BAR.SYNC.DEFER_BLOCKING 0x0 ;  /* 0x0000000000007b1d */ /* 0x008fe20000010000 */
[----:B-1----:R-:W-:Y:S01]  /*20a0*/  IMAD R13, R111, R86, RZ ;  /* 0x000000566f0d7224 */ /* 0x002fe200078e02ff */
[----:B------:R-:W-:-:S02]  /*20b0*/  PRMT R33, RZ, 0x7610, R33 ;  /* 0x00007610ff217816 */ /* 0x000fc40000000021 */
[C---:B------:R-:W-:Y:S01]  /*20c0*/  LOP3.LUT R9, R111.reuse, 0x1a, RZ, 0xfc, !PT ;  /* 0x0000001a6f097812 */ /* 0x040fe200078efcff */
[C---:B------:R-:W-:Y:S01]  /*20d0*/  IMAD R13, R86.reuse, 0x2, R13 ;  /* 0x00000002560d7824 */ /* 0x040fe200078e020d */
[C---:B------:R-:W-:Y:S02]  /*20e0*/  LOP3.LUT R5, R111.reuse, 0x18, RZ, 0xfc, !PT ;  /* 0x000000186f057812 */ /* 0x040fe400078efcff */
[----:B------:R-:W-:Y:S01]  /*20f0*/  LOP3.LUT R7, R111, 0x20, RZ, 0xfc, !PT ;  /* 0x000000206f077812 */ /* 0x000fe200078efcff */
[----:B------:R-:W-:Y:S01]  /*2100*/  IMAD R15, R86, 0x2, R13 ;  /* 0x00000002560f7824 */ /* 0x000fe200078e020d */
[----:B------:R-:W-:Y:S01]  /*2110*/  PRMT R35, RZ, 0x7610, R35 ;  /* 0x00007610ff237816 */ /* 0x000fe20000000023 */
[----:B0-----:R-:W0:Y:S01]  /*2120*/  LDCU UR4, c[0x0][0x3b0] ;  /* 0x00007600ff0477ac */ /* 0x001e220008000800 */
[----:B------:R-:W-:Y:S01]  /*2130*/  ISETP.LT.AND P2, PT, R4, UR8, P2 ;  /* 0x0000000804007c0c */ /* 0x000fe20009741270 */
[----:B------:R1:W3:Y:S04]  /*2140*/  @P1 LDG.E.U16 R14, desc[UR22][R16.64] ;  /* 0x00000016100e1981 */ /* 0x0002e8000c1e1500 */
[----:B------:R4:W5:Y:S04]  /*2150*/  @P0 LDG.E.U16 R31, desc[UR22][R10.64] ;  /* 0x000000160a1f0981 */ /* 0x000968000c1e1500 */
[----:B------:R0:W3:Y:S01]  /*2160*/  @P4 LDG.E.U16 R33, desc[UR22][R36.64] ;  /* 0x0000001624214981 */ /* 0x0000e2000c1e1500 */
[----:B-1----:R-:W-:-:S03]  /*2170*/  IMAD R17, R86, 0x2, R15 ;  /* 0x0000000256117824 */ /* 0x002fc600078e020f */
[----:B------:R-:W3:Y:S01]  /*2180*/  @P3 LDG.E.U16 R12, desc[UR22][R18.64] ;  /* 0x00000016120c3981 */ /* 0x000ee2000c1e1500 */
[----:B------:R-:W-:Y:S01]  /*2190*/  IMAD R104, R86, 0x2, R17 ;  /* 0x0000000256687824 */ /* 0x000fe200078e0211 */
[----:B----4-:R-:W-:-:S03]  /*21a0*/  LOP3.LUT R11, R111, 0x22, RZ, 0xfc, !PT ;  /* 0x000000226f0b7812 */ /* 0x010fc600078efcff */
[C---:B------:R-:W-:Y:S01]  /*21b0*/  IMAD R89, R86.reuse, 0x2, R104 ;  /* 0x0000000256597824 */ /* 0x040fe200078e0268 */
[----:B------:R-:W-:Y:S02]  /*21c0*/  PLOP3.LUT P4, PT, PT, PT, UP1, 0x80, 0x8 ;  /* 0x000000000008781c */ /* 0x000fe40003f8f018 */
[----:B------:R-:W-:Y:S01]  /*21d0*/  PLOP3.LUT P3, PT, PT, PT, UP1, 0x80, 0x8 ;  /* 0x000000000008781c */ /* 0x000fe20003f6f018 */
[C---:B------:R-:W-:Y:S01]  /*21e0*/  IMAD R91, R86.reuse, 0x2, R89 ;  /* 0x00000002565b7824 */ /* 0x040fe200078e0259 */
[----:B------:R-:W-:Y:S02]  /*21f0*/  ISETP.LT.AND P4, PT, R11, UR8, P4 ;  /* 0x000000080b007c0c */ /* 0x000fe4000a781270 */
[----:B------:R-:W-:Y:S01]  /*2200*/  PLOP3.LUT P0, PT, PT, PT, UP1, 0x80, 0x8 ;  /* 0x000000000008781c */ /* 0x000fe20003f0f018 */
[C---:B------:R-:W-:Y:S01]  /*2210*/  IMAD R93, R86.reuse, 0x4, R91 ;  /* 0x00000004565d7824 */ /* 0x040fe200078e025b */
[----:B------:R-:W-:Y:S02]  /*2220*/  ISETP.LT.AND P3, PT, R9, UR8, P3 ;  /* 0x0000000809007c0c */ /* 0x000fe40009f61270 */
[----:B------:R-:W-:Y:S01]  /*2230*/  ISETP.LT.AND P0, PT, R5, UR8, P0 ;  /* 0x0000000805007c0c */ /* 0x000fe20008701270 */
[----:B------:R-:W-:Y:S01]  /*2240*/  IMAD R95, R86, 0x2, R93 ;  /* 0x00000002565f7824 */ /* 0x000fe200078e025d */
[----:B0-----:R-:W-:-:S02]  /*2250*/  PRMT R37, RZ, 0x7610, R37 ;  /* 0x00007610ff257816 */ /* 0x001fc40000000025 */
[----:B------:R-:W-:Y:S01]  /*2260*/  PLOP3.LUT P1, PT, PT, PT, UP1, 0x80, 0x8 ;  /* 0x000000000008781c */ /* 0x000fe20003f2f018 */
[----:B------:R-:W-:Y:S01]  /*2270*/  IMAD R99, R86, 0x2, R95 ;  /* 0x0000000256637824 */ /* 0x000fe200078e025f */
[----:B------:R-:W-:Y:S02]  /*2280*/  PRMT R16, RZ, 0x7610, R16 ;  /* 0x00007610ff107816 */ /* 0x000fe40000000010 */
[----:B------:R-:W-:Y:S01]  /*2290*/  ISETP.LT.AND P1, PT, R7, UR8, P1 ;  /* 0x0000000807007c0c */ /* 0x000fe20008f21270 */
[----:B------:R0:W4:Y:S01]  /*22a0*/  @P4 LDG.E.U16 R37, desc[UR22][R20.64] ;  /* 0x0000001614254981 */ /* 0x000122000c1e1500 */
[----:B------:R-:W-:-:S03]  /*22b0*/  LOP3.LUT R15, R111, 0x30, RZ, 0xfc, !PT ;  /* 0x000000306f0f7812 */ /* 0x000fc600078efcff */
[----:B------:R-:W3:Y:S01]  /*22c0*/  @P3 LDG.E.U16 R35, desc[UR22][R62.64] ;  /* 0x000000163e233981 */ /* 0x000ee2000c1e1500 */
[----:B------:R-:W-:Y:S02]  /*22d0*/  PLOP3.LUT P3, PT, PT, PT, UP1, 0x80, 0x8 ;  /* 0x000000000008781c */ /* 0x000fe40003f6f018 */
[----:B------:R-:W-:Y:S01]  /*22e0*/  LOP3.LUT R4, R111, 0xc, RZ, 0xfc, !PT ;  /* 0x0000000c6f047812 */ /* 0x000fe200078efcff */
[----:B------:R-:W3:Y:S01]  /*22f0*/  @P0 LDG.E.U16 R16, desc[UR22][R64.64] ;  /* 0x0000001640100981 */ /* 0x000ee2000c1e1500 */
[----:B0-----:R-:W-:Y:S01]  /*2300*/  IMAD R21, R86, 0x2, R99 ;  /* 0x0000000256157824 */ /* 0x001fe200078e0263 */
[----:B------:R-:W-:-:S03]  /*2310*/  PLOP3.LUT P0, PT, PT, PT, UP1, 0x80, 0x8 ;  /* 0x000000000008781c */ /* 0x000fc60003f0f018 */
[C---:B------:R-:W-:Y:S01]  /*2320*/  IMAD R21, R86.reuse, 0x2, R21 ;  /* 0x0000000256157824 */ /* 0x040fe200078e0215 */
[----:B------:R-:W-:Y:S02]  /*2330*/  PRMT R18, RZ, 0x7610, R18 ;  /* 0x00007610ff127816 */ /* 0x000fe40000000012 */
[----:B------:R-:W-:Y:S01]  /*2340*/  ISETP.LT.AND P3, PT, R15, UR8, P3 ;  /* 0x000000080f007c0c */ /* 0x000fe20009f61270 */
[----:B------:R-:W-:Y:S01]  /*2350*/  IMAD R21, R86, 0x2, R21 ;  /* 0x0000000256157824 */ /* 0x000fe200078e0215 */
[----:B------:R-:W-:Y:S02]  /*2360*/  ISETP.LT.AND P0, PT, R4, UR8, P0 ;  /* 0x0000000804007c0c */ /* 0x000fe40008701270 */
[C---:B------:R-:W-:Y:S01]  /*2370*/  LOP3.LUT R17, R111.reuse, 0x2a, RZ, 0xfc, !PT ;  /* 0x0000002a6f117812 */ /* 0x040fe200078efcff */
[----:B------:R0:W3:Y:S01]  /*2380*/  @P1 LDG.E.U16 R18, desc[UR22][R22.64] ;  /* 0x0000001616121981 */ /* 0x0000e2000c1e1500 */
[----:B------:R-:W-:Y:S01]  /*2390*/  PLOP3.LUT P4, PT, PT, PT, UP1, 0x80, 0x8 ;  /* 0x000000000008781c */ /* 0x000fe20003f8f018 */
[----:B------:R-:W-:Y:S01]  /*23a0*/  IMAD R21, R86, 0x2, R21 ;  /* 0x0000000256157824 */ /* 0x000fe200078e0215 */
[----:B------:R-:W-:-:S02]  /*23b0*/  LOP3.LUT R19, R111, 0x32, RZ, 0xfc, !PT ;  /* 0x000000326f137812 */ /* 0x000fc400078efcff */
[----:B------:R-:W-:Y:S02]  /*23c0*/  ISETP.LT.AND P5, PT, R17, UR8, P4 ;  /* 0x0000000811007c0c */ /* 0x000fe4000a7a1270 */
[----:B------:R-:W-:Y:S02]  /*23d0*/  PLOP3.LUT P4, PT, PT, PT, UP1, 0x80, 0x8 ;  /* 0x000000000008781c */ /* 0x000fe40003f8f018 */
[----:B0-----:R-:W-:Y:S01]  /*23e0*/  PRMT R22, RZ, 0x7610, R22 ;  /* 0x00007610ff167816 */ /* 0x001fe20000000016 */
[----:B------:R-:W-:Y:S01]  /*23f0*/  IMAD R23, R86, 0x4, R21 ;  /* 0x0000000456177824 */ /* 0x000fe200078e0215 */
[----:B------:R-:W-:Y:S02]  /*2400*/  PRMT R163, RZ, 0x7610, R163 ;  /* 0x00007610ffa37816 */ /* 0x000fe400000000a3 */
[----:B------:R-:W-:Y:S02]  /*2410*/  LOP3.LUT R13, R111, 0x28, RZ, 0xfc, !PT ;  /* 0x000000286f0d7812 */ /* 0x000fe400078efcff */
[----:B------:R-:W-:Y:S01]  /*2420*/  PLOP3.LUT P1, PT, PT, PT, UP1, 0x80, 0x8 ;  /* 0x000000000008781c */ /* 0x000fe20003f2f018 */
[----:B------:R0:W3:Y:S01]  /*2430*/  @P3 LDG.E.U16 R22, desc[UR22][R56.64] ;  /* 0x0000001638163981 */ /* 0x0000e2000c1e1500 */
[----:B------:R-:W-:-:S02]  /*2440*/  ISETP.LT.AND P4, PT, R19, UR8, P4 ;  /* 0x0000000813007c0c */ /* 0x000fc4000a781270 */
[----:B------:R-:W-:Y:S01]  /*2450*/  ISETP.LT.AND P1, PT, R13, UR8, P1 ;  /* 0x000000080d007c0c */ /* 0x000fe20008f21270 */
[----:B------:R-:W3:Y:S01]  /*2460*/  @P0 LDG.E.U16 R163, desc[UR22][R54.64] ;  /* 0x0000001636a30981 */ /* 0x000ee2000c1e1500 */
[C---:B------:R-:W-:Y:S02]  /*2470*/  LOP3.LUT R6, R111.reuse, 0x14, RZ, 0xfc, !PT ;  /* 0x000000146f067812 */ /* 0x040fe400078efcff */
[----:B------:R-:W-:Y:S01]  /*2480*/  PLOP3.LUT P3, PT, PT, PT, UP1, 0x80, 0x8 ;  /* 0x000000000008781c */ /* 0x000fe20003f6f018 */
[C---:B0-----:R-:W-:Y:S01]  /*2490*/  IMAD R57, R86.reuse, 0x2, R23 ;  /* 0x0000000256397824 */ /* 0x041fe200078e0217 */
[----:B------:R-:W-:Y:S02]  /*24a0*/  LOP3.LUT R21, R111, 0x1c, RZ, 0xfc, !PT ;  /* 0x0000001c6f157812 */ /* 0x000fe400078efcff */
[----:B------:R-:W-:Y:S01]  /*24b0*/  PLOP3.LUT P0, PT, PT, PT, UP1, 0x80, 0x8 ;  /* 0x000000000008781c */ /* 0x000fe20003f0f018 */
[----:B------:R-:W-:Y:S01]  /*24c0*/  IMAD R57, R86, 0x2, R57 ;  /* 0x0000000256397824 */ /* 0x000fe200078e0239 */
[----:B------:R-:W-:-:S02]  /*24d0*/  ISETP.LT.AND P3, PT, R6, UR8, P3 ;  /* 0x0000000806007c0c */ /* 0x000fc40009f61270 */
[----:B------:R-:W-:Y:S01]  /*24e0*/  PRMT R6, RZ, 0x7610, R6 ;  /* 0x00007610ff067816 */ /* 0x000fe20000000006 */
[C---:B------:R-:W-:Y:S01]  /*24f0*/  IMAD R57, R86.reuse, 0x2, R57 ;  /* 0x0000000256397824 */ /* 0x040fe200078e0239 */
[----:B------:R-:W-:Y:S02]  /*2500*/  ISETP.LT.AND P0, PT, R21, UR8, P0 ;  /* 0x0000000815007c0c */ /* 0x000fe40008701270 */
[----:B------:R-:W-:Y:S01]  /*2510*/  PRMT R20, RZ, 0x7610, R20 ;  /* 0x00007610ff147816 */ /* 0x000fe20000000014 */
[C---:B------:R-:W-:Y:S01]  /*2520*/  IMAD R57, R86.reuse, 0x2, R57 ;  /* 0x0000000256397824 */ /* 0x040fe200078e0239 */
[----:B------:R-:W3:Y:S01]  /*2530*/  @P4 LDG.E.U16 R6, desc[UR22][R44.64] ;  /* 0x000000162c064981 */ /* 0x000ee2000c1e1500 */
[C---:B------:R-:W-:Y:S02]  /*2540*/  LOP3.LUT R23, R111.reuse, 0x24, RZ, 0xfc, !PT ;  /* 0x000000246f177812 */ /* 0x040fe400078efcff */
[----:B------:R-:W-:Y:S01]  /*2550*/  PLOP3.LUT P4, PT, PT, PT, UP1, 0x80, 0x8 ;  /* 0x000000000008781c */ /* 0x000fe20003f8f018 */
[----:B------:R-:W3:Y:S01]  /*2560*/  @P1 LDG.E.U16 R20, desc[UR22][R60.64] ;  /* 0x000000163c141981 */ /* 0x000ee2000c1e1500 */
[----:B------:R-:W-:Y:S01]  /*2570*/  PRMT R142, RZ, 0x7610, R142 ;  /* 0x00007610ff8e7816 */ /* 0x000fe2000000008e */
[----:B------:R-:W-:Y:S01]  /*2580*/  IMAD R57, R86, 0x2, R57 ;  /* 0x0000000256397824 */ /* 0x000fe200078e0239 */
[----:B------:R-:W-:-:S02]  /*2590*/  LOP3.LUT R10, R111, 0x16, RZ, 0xfc, !PT ;  /* 0x000000166f0a7812 */ /* 0x000fc400078efcff */
[----:B------:R-:W-:Y:S02]  /*25a0*/  PLOP3.LUT P1, PT, PT, PT, UP1, 0x80, 0x8 ;  /* 0x000000000008781c */ /* 0x000fe40003f2f018 */
[----:B------:R-:W-:Y:S01]  /*25b0*/  ISETP.LT.AND P4, PT, R23, UR8, P4 ;  /* 0x0000000817007c0c */ /* 0x000fe2000a781270 */
[----:B------:R0:W3:Y:S01]  /*25c0*/  @P0 LDG.E.U16 R142, desc[UR22][R26.64] ;  /* 0x000000161a8e0981 */ /* 0x0000e2000c1e1500 */
[----:B------:R-:W-:Y:S01]  /*25d0*/  ISETP.LT.AND P1, PT, R10, UR8, P1 ;  /* 0x000000080a007c0c */ /* 0x000fe20008f21270 */
[C---:B------:R-:W-:Y:S01]  /*25e0*/  IMAD R57, R86.reuse, 0x2, R57 ;  /* 0x0000000256397824 */ /* 0x040fe200078e0239 */
[----:B------:R-:W-:Y:S02]  /*25f0*/  PLOP3.LUT P0, PT, PT, PT, UP1, 0x80, 0x8 ;  /* 0x000000000008781c */ /* 0x000fe40003f0f018 */
[----:B------:R-:W-:Y:S01]  /*2600*/  PRMT R144, RZ, 0x7610, R144 ;  /* 0x00007610ff907816 */ /* 0x000fe20000000090 */
[----:B------:R-:W-:Y:S01]  /*2610*/  IMAD R57, R86, 0x4, R57 ;  /* 0x0000000456397824 */ /* 0x000fe200078e0239 */
[----:B------:R-:W-:-:S02]  /*2620*/  ISETP.LT.AND P0, PT, R111, UR8, P0 ;  /* 0x000000086f007c0c */ /* 0x000fc40008701270 */
[----:B------:R-:W-:Y:S01]  /*2630*/  PRMT R113, RZ, 0x7610, R113 ;  /* 0x00007610ff717816 */ /* 0x000fe20000000071 */
[C---:B------:R-:W-:Y:S01]  /*2640*/  IMAD R57, R86.reuse, 0x2, R57 ;  /* 0x0000000256397824 */ /* 0x040fe200078e0239 */
[----:B------:R-:W-:Y:S01]  /*2650*/  PRMT R165, RZ, 0x7610, R165 ;  /* 0x00007610ffa57816 */ /* 0x000fe200000000a5 */
[----:B------:R1:W3:Y:S01]  /*2660*/  @P4 LDG.E.U16 R144, desc[UR22][R28.64] ;  /* 0x000000161c904981 */ /* 0x0002e2000c1e1500 */
[----:B------:R-:W-:Y:S01]  /*2670*/  PRMT R10, RZ, 0x7610, R10 ;  /* 0x00007610ff0a7816 */ /* 0x000fe2000000000a */
[C---:B------:R-:W-:Y:S01]  /*2680*/  IMAD R57, R86.reuse, 0x2, R57 ;  /* 0x0000000256397824 */ /* 0x040fe200078e0239 */
[C---:B------:R-:W-:Y:S01]  /*2690*/  LOP3.LUT R109, R111.reuse, 0x38, RZ, 0xfc, !PT ;  /* 0x000000386f6d7812 */ /* 0x040fe200078efcff */
[----:B------:R2:W3:Y:S01]  /*26a0*/  @P1 LDG.E.U16 R113, desc[UR22][R38.64] ;  /* 0x0000001626711981 */ /* 0x0004e2000c1e1500 */
[----:B------:R-:W-:Y:S02]  /*26b0*/  PLOP3.LUT P4, PT, PT, PT, UP1, 0x80, 0x8 ;  /* 0x000000000008781c */ /* 0x000fe40003f8f018 */
[----:B0-----:R-:W-:Y:S01]  /*26c0*/  LOP3.LUT R27, R111, 0x26, RZ, 0xfc, !PT ;  /* 0x000000266f1b7812 */ /* 0x001fe200078efcff */
[----:B------:R0:W3:Y:S01]  /*26d0*/  @P3 LDG.E.U16 R165, desc[UR22][R24.64] ;  /* 0x0000001618a53981 */ /* 0x0000e2000c1e1500 */
[----:B------:R-:W-:Y:S01]  /*26e0*/  PLOP3.LUT P3, PT, PT, PT, UP1, 0x80, 0x8 ;  /* 0x000000000008781c */ /* 0x000fe20003f6f018 */
[----:B-1----:R-:W-:Y:S01]  /*26f0*/  IMAD R29, R86, 0x2, R57 ;  /* 0x00000002561d7824 */ /* 0x002fe200078e0239 */
[----:B------:R-:W-:Y:S01]  /*2700*/  ISETP.LT.AND P4, PT, R109, UR8, P4 ;  /* 0x000000086d007c0c */ /* 0x000fe2000a781270 */
[----:B--2---:R-:W-:-:S02]  /*2710*/  IMAD.MOV.U32 R38, RZ, RZ, R8 ;  /* 0x000000ffff267224 */ /* 0x004fc400078e0008 */
[----:B------:R-:W-:Y:S01]  /*2720*/  IMAD.MOV.U32 R39, RZ, RZ, R103 ;  /* 0x000000ffff277224 */ /* 0x000fe200078e0067 */
[----:B------:R-:W-:Y:S01]  /*2730*/  ISETP.LT.AND P3, PT, R27, UR8, P3 ;  /* 0x000000081b007c0c */ /* 0x000fe20009f61270 */
[----:B------:R-:W-:-:S03]  /*2740*/  IMAD R55, R86, 0x2, R29 ;  /* 0x0000000256377824 */ /* 0x000fc600078e021d */
[----:B------:R-:W2:Y:S01]  /*2750*/  @P0 LDG.E.U16 R10, desc[UR22][R38.64] ;  /* 0x00000016260a0981 */ /* 0x000ea2000c1e1500 */
[----:B0-----:R-:W-:Y:S02]  /*2760*/  IADD3 R24, P0, PT, R2, UR18, RZ ;  /* 0x0000001202187c10 */ /* 0x001fe4000ff1e0ff */
[----:B------:R-:W-:Y:S02]  /*2770*/  PRMT R8, RZ, 0x7610, R8 ;  /* 0x00007610ff087816 */ /* 0x000fe40000000008 */
[----:B------:R-:W-:Y:S01]  /*2780*/  LOP3.LUT R25, R111, 0x2c, RZ, 0xfc, !PT ;  /* 0x0000002c6f197812 */ /* 0x000fe200078efcff */
[----:B------:R-:W-:Y:S01]  /*2790*/  IMAD R50, R55, 0x2, R24 ;  /* 0x0000000237327824 */ /* 0x000fe200078e0218 */
[----:B------:R-:W-:Y:S02]  /*27a0*/  PLOP3.LUT P1, PT, PT, PT, UP1, 0x80, 0x8 ;  /* 0x000000000008781c */ /* 0x000fe40003f2f018 */
[----:B------:R-:W-:Y:S02]  /*27b0*/  PRMT R115, RZ, 0x7610, R115 ;  /* 0x00007610ff737816 */ /* 0x000fe40000000073 */
[----:B------:R-:W-:Y:S01]  /*27c0*/  ISETP.LT.AND P1, PT, R25, UR8, P1 ;  /* 0x0000000819007c0c */ /* 0x000fe20008f21270 */
[----:B------:R-:W2:Y:S01]  /*27d0*/  @P4 LDG.E.U16 R8, desc[UR22][R50.64] ;  /* 0x0000001632084981 */ /* 0x000ea2000c1e1500 */
[----:B------:R-:W-:-:S02]  /*27e0*/  LOP3.LUT R105, R111, 0x3c, RZ, 0xfc, !PT ;  /* 0x0000003c6f697812 */ /* 0x000fc400078efcff */
[----:B------:R-:W-:Y:S01]  /*27f0*/  PLOP3.LUT P4, PT, PT, PT, UP1, 0x80, 0x8 ;  /* 0x000000000008781c */ /* 0x000fe20003f8f018 */
[----:B------:R0:W2:Y:S01]  /*2800*/  @P3 LDG.E.U16 R115, desc[UR22][R48.64] ;  /* 0x0000001630733981 */ /* 0x0000a2000c1e1500 */
[----:B------:R-:W-:Y:S01]  /*2810*/  LOP3.LUT R107, R111, 0x3a, RZ, 0xfc, !PT ;  /* 0x0000003a6f6b7812 */ /* 0x000fe200078efcff */
[C---:B------:R-:W-:Y:S01]  /*2820*/  IMAD R55, R86.reuse, 0x2, R55 ;  /* 0x0000000256377824 */ /* 0x040fe200078e0237 */
[----:B------:R-:W-:Y:S02]  /*2830*/  PLOP3.LUT P3, PT, PT, PT, UP1, 0x80, 0x8 ;  /* 0x000000000008781c */ /* 0x000fe40003f6f018 */
[----:B------:R-:W-:Y:S02]  /*2840*/  ISETP.LT.AND P4, PT, R105, UR8, P4 ;  /* 0x0000000869007c0c */ /* 0x000fe4000a781270 */
[----:B------:R-:W-:Y:S02]  /*2850*/  PRMT R146, RZ, 0x7610, R146 ;  /* 0x00007610ff927816 */ /* 0x000fe40000000092 */
[----:B------:R-:W-:Y:S01]  /*2860*/  LEA.HI.X.SX32 R26, R3, UR19, 0x1, P0 ;  /* 0x00000013031a7c11 */ /* 0x000fe200080f0eff */
[----:B0-----:R-:W-:Y:S01]  /*2870*/  IMAD R49, R86, 0x2, R55 ;  /* 0x0000000256317824 */ /* 0x001fe200078e0237 */
[----:B------:R-:W-:-:S02]  /*2880*/  LEA R44, P0, R29, R24, 0x1 ;  /* 0x000000181d2c7211 */ /* 0x000fc400078008ff */
[----:B------:R-:W-:Y:S01]  /*2890*/  ISETP.LT.AND P3, PT, R107, UR8, P3 ;  /* 0x000000086b007c0c */ /* 0x000fe20009f61270 */
[----:B------:R-:W2:Y:S01]  /*28a0*/  @P1 LDG.E.U16 R146, desc[UR22][R52.64] ;  /* 0x0000001634921981 */ /* 0x000ea2000c1e1500 */
[----:B------:R-:W-:Y:S01]  /*28b0*/  PRMT R150, RZ, 0x7610, R150 ;  /* 0x00007610ff967816 */ /* 0x000fe20000000096 */
[--C-:B------:R-:W-:Y:S01]  /*28c0*/  IMAD R40, R49, 0x2, R24.reuse ;  /* 0x0000000231287824 */ /* 0x100fe200078e0218 */
[----:B------:R-:W-:Y:S02]  /*28d0*/  LEA.HI.X.SX32 R45, R29, R26, 0x1, P0 ;  /* 0x0000001a1d2d7211 */ /* 0x000fe400000f0eff */
[----:B------:R-:W-:Y:S02]  /*28e0*/  LOP3.LUT R103, R111, 0x36, RZ, 0xfc, !PT ;  /* 0x000000366f677812 */ /* 0x000fe400078efcff */
[----:B------:R-:W-:Y:S01]  /*28f0*/  PLOP3.LUT P1, PT, PT, PT, UP1, 0x80, 0x8 ;  /* 0x000000000008781c */ /* 0x000fe20003f2f018 */
[----:B------:R-:W-:Y:S01]  /*2900*/  IMAD R42, R55, 0x2, R24 ;  /* 0x00000002372a7824 */ /* 0x000fe200078e0218 */
[----:B------:R-:W-:-:S02]  /*2910*/  LOP3.LUT R29, R111, 0x34, RZ, 0xfc, !PT ;  /* 0x000000346f1d7812 */ /* 0x000fc400078efcff */
[----:B------:R-:W-:Y:S01]  /*2920*/  PRMT R152, RZ, 0x7610, R152 ;  /* 0x00007610ff987816 */ /* 0x000fe20000000098 */
[----:B------:R-:W-:Y:S01]  /*2930*/  IMAD R46, R57, 0x2, R24 ;  /* 0x00000002392e7824 */ /* 0x000fe200078e0218 */
[----:B------:R-:W-:Y:S01]  /*2940*/  PLOP3.LUT P0, PT, PT, PT, UP1, 0x80, 0x8 ;  /* 0x000000000008781c */ /* 0x000fe20003f0f018 */
[----:B------:R-:W5:Y:S01]  /*2950*/  @P4 LDG.E.U16 R150, desc[UR22][R40.64] ;  /* 0x0000001628964981 */ /* 0x000f62000c1e1500 */
[----:B------:R-:W-:Y:S02]  /*2960*/  ISETP.LT.AND P1, PT, R103, UR8, P1 ;  /* 0x0000000867007c0c */ /* 0x000fe40008f21270 */
[----:B------:R-:W-:Y:S01]  /*2970*/  ISETP.LT.AND P0, PT, R29, UR8, P0 ;  /* 0x000000081d007c0c */ /* 0x000fe20008701270 */
[----:B------:R-:W5:Y:S01]  /*2980*/  @P3 LDG.E.U16 R152, desc[UR22][R42.64] ;  /* 0x000000162a983981 */ /* 0x000f62000c1e1500 */
[----:B------:R-:W-:Y:S02]  /*2990*/  LOP3.LUT R24, R111, 0x4, RZ, 0xfc, !PT ;  /* 0x000000046f187812 */ /* 0x000fe400078efcff */
[----:B------:R-:W-:-:S02]  /*29a0*/  PLOP3.LUT P4, PT, PT, PT, UP1, 0x80, 0x8 ;  /* 0x000000000008781c */ /* 0x000fc40003f8f018 */
[----:B------:R-:W-:Y:S02]  /*29b0*/  LOP3.LUT R26, R111, 0x6, RZ, 0xfc, !PT ;  /* 0x000000066f1a7812 */ /* 0x000fe400078efcff */
[----:B------:R-:W-:Y:S02]  /*29c0*/  PLOP3.LUT P3, PT, PT, PT, UP1, 0x80, 0x8 ;  /* 0x000000000008781c */ /* 0x000fe40003f6f018 */
[----:B------:R-:W-:Y:S02]  /*29d0*/  ISETP.LT.AND P4, PT, R24, UR8, P4 ;  /* 0x0000000818007c0c */ /* 0x000fe4000a781270 */
[----:B------:R-:W-:Y:S02]  /*29e0*/  PRMT R117, RZ, 0x7610, R117 ;  /* 0x00007610ff757816 */ /* 0x000fe40000000075 */
[----:B------:R-:W-:Y:S02]  /*29f0*/  PRMT R148, RZ, 0x7610, R148 ;  /* 0x00007610ff947816 */ /* 0x000fe40000000094 */
[----:B------:R-:W-:-:S02]  /*2a00*/  ISETP.LT.AND P3, PT, R26, UR8, P3 ;  /* 0x000000081a007c0c */ /* 0x000fc40009f61270 */
[----:B------:R0:W5:Y:S01]  /*2a10*/  @P1 LDG.E.U16 R117, desc[UR22][R44.64] ;  /* 0x000000162c751981 */ /* 0x000162000c1e1500 */
[----:B------:R-:W-:Y:S02]  /*2a20*/  PRMT R119, RZ, 0x7610, R119 ;  /* 0x00007610ff777816 */ /* 0x000fe40000000077 */
[----:B------:R-:W-:Y:S01]  /*2a30*/  PRMT R4, RZ, 0x7610, R4 ;  /* 0x00007610ff047816 */ /* 0x000fe20000000004 */
[----:B------:R1:W5:Y:S01]  /*2a40*/  @P0 LDG.E.U16 R148, desc[UR22][R46.64] ;  /* 0x000000162e940981 */ /* 0x000362000c1e1500 */
[----:B------:R-:W-:Y:S01]  /*2a50*/  PRMT R121, RZ, 0x7610, R121 ;  /* 0x00007610ff797816 */ /* 0x000fe20000000079 */
[----:B------:R-:W-:Y:S02]  /*2a60*/  IMAD R69, R69, UR4, RZ ;  /* 0x0000000445457c24 */ /* 0x000fe4000f8e02ff */
[----:B------:R-:W-:Y:S01]  /*2a70*/  IMAD.MOV.U32 R48, RZ, RZ, R32 ;  /* 0x000000ffff307224 */ /* 0x000fe200078e0020 */
[----:B------:R1:W5:Y:S01]  /*2a80*/  @P5 LDG.E.U16 R4, desc[UR22][R58.64] ;  /* 0x000000163a045981 */ /* 0x000362000c1e1500 */
[----:B0-----:R-:W-:-:S02]  /*2a90*/  IMAD.MOV.U32 R44, RZ, RZ, R101 ;  /* 0x000000ffff2c7224 */ /* 0x001fc400078e0065 */
[----:B------:R-:W-:Y:S02]  /*2aa0*/  IMAD.MOV.U32 R45, RZ, RZ, R102 ;  /* 0x000000ffff2d7224 */ /* 0x000fe400078e0066 */
[----:B-1----:R-:W-:Y:S02]  /*2ab0*/  IMAD R47, R70, UR4, RZ ;  /* 0x00000004462f7c24 */ /* 0x002fe4000f8e02ff */
[----:B------:R-:W-:Y:S01]  /*2ac0*/  IMAD.MOV.U32 R49, RZ, RZ, R67 ;  /* 0x000000ffff317224 */ /* 0x000fe200078e0043 */
[----:B------:R-:W5:Y:S01]  /*2ad0*/  @P4 LDG.E.U16 R119, desc[UR22][R44.64] ;  /* 0x000000162c774981 */ /* 0x000f62000c1e1500 */
[----:B------:R-:W-:Y:S01]  /*2ae0*/  IMAD R53, R72, UR4, RZ ;  /* 0x0000000448357c24 */ /* 0x000fe2000f8e02ff */
[-C--:B------:R-:W-:Y:S01]  /*2af0*/  LEA R46, P4, R47, R76.reuse, 0x1 ;  /* 0x0000004c2f2e7211 */ /* 0x080fe200078808ff */
[----:B------:R-:W-:Y:S01]  /*2b00*/  IMAD R73, R73, UR4, RZ ;  /* 0x0000000449497c24 */ /* 0x000fe2000f8e02ff */
[-C--:B------:R-:W-:Y:S01]  /*2b10*/  LEA R42, P5, R69, R76.reuse, 0x1 ;  /* 0x0000004c452a7211 */ /* 0x080fe200078a08ff */
[----:B------:R-:W-:Y:S01]  /*2b20*/  IMAD R71, R71, UR4, RZ ;  /* 0x0000000447477c24 */ /* 0x000fe2000f8e02ff */
[----:B------:R-:W5:Y:S01]  /*2b30*/  @P3 LDG.E.U16 R121, desc[UR22][R48.64] ;  /* 0x0000001630793981 */ /* 0x000f62000c1e1500 */
[----:B------:R-:W-:Y:S01]  /*2b40*/  IMAD R75, R75, UR4, RZ ;  /* 0x000000044b4b7c24 */ /* 0x000fe2000f8e02ff */
[----:B------:R-:W-:Y:S01]  /*2b50*/  LEA R52, P3, R53, R76, 0x1 ;  /* 0x0000004c35347211 */ /* 0x000fe200078608ff */
[----:B------:R-:W-:Y:S01]  /*2b60*/  IMAD R77, R77, UR4, RZ ;  /* 0x000000044d4d7c24 */ /* 0x000fe2000f8e02ff */
[----:B------:R-:W-:-:S02]  /*2b70*/  LEA.HI.X.SX32 R47, R47, R30, 0x1, P4 ;  /* 0x0000001e2f2f7211 */ /* 0x000fc400020f0eff */
[----:B------:R-:W-:Y:S01]  /*2b80*/  LEA R54, P4, R73, R76, 0x1 ;  /* 0x0000004c49367211 */ /* 0x000fe200078808ff */
[----:B------:R-:W-:Y:S01]  /*2b90*/  IMAD R57, R74, UR4, RZ ;  /* 0x000000044a397c24 */ /* 0x000fe2000f8e02ff */
[----:B------:R-:W-:Y:S02]  /*2ba0*/  LEA.HI.X.SX32 R43, R69, R30, 0x1, P5 ;  /* 0x0000001e452b7211 */ /* 0x000fe400028f0eff */
[----:B------:R-:W-:Y:S01]  /*2bb0*/  LEA R50, P5, R71, R76, 0x1 ;  /* 0x0000004c47327211 */ /* 0x000fe200078a08ff */
[----:B------:R-:W-:Y:S01]  /*2bc0*/  IMAD.MOV.U32 R41, RZ, RZ, R123 ;  /* 0x000000ffff297224 */ /* 0x000fe200078e007b */
[----:B------:R-:W-:Y:S01]  /*2bd0*/  LEA.HI.X.SX32 R53, R53, R30, 0x1, P3 ;  /* 0x0000001e35357211 */ /* 0x000fe200018f0eff */
        /* <DEDUP_REMOVED lines=8> */
[----:B------:R-:W-:Y:S01]  /*2c60*/  IMAD R127, R98, UR4, RZ ;  /* 0x00000004627f7c24 */ /* 0x000fe2000f8e02ff */
[----:B------:R-:W-:Y:S01]  /*2c70*/  LEA.HI.X.SX32 R59, R75, R30, 0x1, P3 ;  /* 0x0000001e4b3b7211 */ /* 0x000fe200018f0eff */
[----:B------:R-:W-:Y:S01]  /*2c80*/  IMAD R139, R66, UR4, RZ ;  /* 0x00000004428b7c24 */ /* 0x000fe2000f8e02ff */
[----:B------:R-:W-:Y:S01]  /*2c90*/  LEA R64, P3, R65, R76, 0x1 ;  /* 0x0000004c41407211 */ /* 0x000fe200078608ff */
[----:B------:R-:W-:Y:S01]  /*2ca0*/  IMAD R129, R34, UR4, RZ ;  /* 0x0000000422817c24 */ /* 0x000fe2000f8e02ff */
[----:B------:R-:W-:-:S02]  /*2cb0*/  LEA.HI.X.SX32 R61, R77, R30, 0x1, P4 ;  /* 0x0000001e4d3d7211 */ /* 0x000fc400020f0eff */
[----:B------:R-:W-:Y:S01]  /*2cc0*/  LEA R66, P4, R123, R76, 0x1 ;  /* 0x0000004c7b427211 */ /* 0x000fe200078808ff */
[----:B------:R-:W-:Y:S01]  /*2cd0*/  IMAD R125, R94, UR4, RZ ;  /* 0x000000045e7d7c24 */ /* 0x000fe2000f8e02ff */
[----:B------:R-:W-:Y:S01]  /*2ce0*/  LEA.HI.X.SX32 R57, R57, R30, 0x1, P5 ;  /* 0x0000001e39397211 */ /* 0x000fe200028f0eff */
[----:B------:R-:W-:Y:S01]  /*2cf0*/  IMAD.MOV.U32 R40, RZ, RZ, R100 ;  /* 0x000000ffff287224 */ /* 0x000fe200078e0064 */
[----:B------:R-:W-:Y:S02]  /*2d00*/  PRMT R154, RZ, 0x7610, R154 ;  /* 0x00007610ff9a7816 */ /* 0x000fe4000000009a */
[----:B------:R-:W-:Y:S02]  /*2d10*/  LEA R62, P5, R63, R76, 0x1 ;  /* 0x0000004c3f3e7211 */ /* 0x000fe400078a08ff */
[----:B------:R-:W-:Y:S02]  /*2d20*/  LEA.HI.X.SX32 R65, R65, R30, 0x1, P3 ;  /* 0x0000001e41417211 */ /* 0x000fe400018f0eff */
[----:B------:R-:W-:Y:S01]  /*2d30*/  LEA R70, P3, R127, R76, 0x1 ;  /* 0x0000004c7f467211 */ /* 0x000fe200078608ff */
[----:B------:R-:W-:Y:S01]  /*2d40*/  IMAD R141, R68, UR4, RZ ;  /* 0x00000004448d7c24 */ /* 0x000fe2000f8e02ff */
[----:B------:R-:W-:Y:S01]  /*2d50*/  LEA.HI.X.SX32 R67, R123, R30, 0x1, P4 ;  /* 0x0000001e7b437211 */ /* 0x000fe200020f0eff */
[----:B------:R-:W5:Y:S01]  /*2d60*/  @P2 LDG.E.U16 R154, desc[UR22][R40.64] ;  /* 0x00000016289a2981 */ /* 0x000f62000c1e1500 */
[----:B------:R-:W-:-:S02]  /*2d70*/  LEA.HI R28, R0, 0xe, RZ, 0x1a ;  /* 0x0000000e001c7811 */ /* 0x000fc400078fd0ff */
[----:B------:R-:W-:Y:S02]  /*2d80*/  PLOP3.LUT P1, PT, PT, PT, UP1, 0x80, 0x8 ;  /* 0x000000000008781c */ /* 0x000fe40003f2f018 */
[----:B------:R-:W-:Y:S02]  /*2d90*/  LEA R72, P4, R129, R76, 0x1 ;  /* 0x0000004c81487211 */ /* 0x000fe400078808ff */
[----:B------:R-:W-:Y:S02]  /*2da0*/  LEA.HI.X.SX32 R63, R63, R30, 0x1, P5 ;  /* 0x0000001e3f3f7211 */ /* 0x000fe400028f0eff */
[----:B------:R-:W-:Y:S02]  /*2db0*/  LEA R68, P5, R125, R76, 0x1 ;  /* 0x0000004c7d447211 */ /* 0x000fe400078a08ff */
[----:B------:R-:W-:Y:S02]  /*2dc0*/  LEA.HI.X.SX32 R71, R127, R30, 0x1, P3 ;  /* 0x0000001e7f477211 */ /* 0x000fe400018f0eff */
[----:B------:R-:W-:-:S02]  /*2dd0*/  LEA.HI R36, R0, 0x1e, RZ, 0x1a ;  /* 0x0000001e00247811 */ /* 0x000fc400078fd0ff */
[----:B------:R-:W-:Y:S02]  /*2de0*/  PLOP3.LUT P0, PT, PT, PT, UP1, 0x80, 0x8 ;  /* 0x000000000008781c */ /* 0x000fe40003f0f018 */
[----:B------:R-:W-:Y:S02]  /*2df0*/  ISETP.LT.AND P1, PT, R28, UR8, P1 ;  /* 0x000000081c007c0c */ /* 0x000fe40008f21270 */
[C---:B------:R-:W-:Y:S02]  /*2e00*/  LEA.HI R24, R0.reuse, 0x2e, RZ, 0x1a ;  /* 0x0000002e00187811 */ /* 0x040fe400078fd0ff */
[----:B------:R-:W-:Y:S02]  /*2e10*/  LEA.HI R26, R0, 0x3e, RZ, 0x1a ;  /* 0x0000003e001a7811 */ /* 0x000fe400078fd0ff */
[----:B------:R-:W-:Y:S02]  /*2e20*/  PLOP3.LUT P2, PT, PT, PT, UP1, 0x80, 0x8 ;  /* 0x000000000008781c */ /* 0x000fe40003f4f018 */
[----:B------:R-:W-:-:S02]  /*2e30*/  PLOP3.LUT P3, PT, PT, PT, UP1, 0x80, 0x8 ;  /* 0x000000000008781c */ /* 0x000fc40003f6f018 */
[-C--:B------:R-:W-:Y:S02]  /*2e40*/  LEA.HI.X.SX32 R73, R129, R30.reuse, 0x1, P4 ;  /* 0x0000001e81497211 */ /* 0x080fe400020f0eff */
[----:B------:R-:W-:Y:S02]  /*2e50*/  LOP3.LUT R28, R0, 0x3f, RZ, 0xc0, !PT ;  /* 0x0000003f001c7812 */ /* 0x000fe400078ec0ff */
[----:B------:R-:W-:Y:S02]  /*2e60*/  PLOP3.LUT P4, PT, PT, PT, UP1, 0x80, 0x8 ;  /* 0x000000000008781c */ /* 0x000fe40003f8f018 */
[----:B------:R-:W-:Y:S02]  /*2e70*/  LEA.HI.X.SX32 R69, R125, R30, 0x1, P5 ;  /* 0x0000001e7d457211 */ /* 0x000fe400028f0eff */
[----:B------:R-:W-:Y:S02]  /*2e80*/  LEA R74, P5, R139, R76, 0x1 ;  /* 0x0000004c8b4a7211 */ /* 0x000fe400078a08ff */
[----:B------:R-:W-:-:S02]  /*2e90*/  ISETP.LT.AND P0, PT, R36, UR8, P0 ;  /* 0x0000000824007c0c */ /* 0x000fc40008701270 */
[----:B------:R-:W-:Y:S02]  /*2ea0*/  ISETP.LT.AND P2, PT, R24, UR8, P2 ;  /* 0x0000000818007c0c */ /* 0x000fe40009741270 */
[----:B------:R-:W-:Y:S02]  /*2eb0*/  ISETP.LT.AND P3, PT, R26, UR8, P3 ;  /* 0x000000081a007c0c */ /* 0x000fe40009f61270 */
[----:B------:R-:W-:Y:S02]  /*2ec0*/  ISETP.LT.AND P4, PT, R28, UR8, P4 ;  /* 0x000000081c007c0c */ /* 0x000fe4000a781270 */
[----:B------:R-:W-:Y:S02]  /*2ed0*/  LEA.HI.X.SX32 R75, R139, R30, 0x1, P5 ;  /* 0x0000001e8b4b7211 */ /* 0x000fe400028f0eff */
[----:B------:R-:W-:Y:S02]  /*2ee0*/  LEA R76, P5, R141, R76, 0x1 ;  /* 0x0000004c8d4c7211 */ /* 0x000fe400078a08ff */
[----:B------:R-:W-:-:S02]  /*2ef0*/  PRMT R123, RZ, 0x7610, R123 ;  /* 0x00007610ff7b7816 */ /* 0x000fc4000000007b */
[----:B------:R-:W-:Y:S02]  /*2f00*/  PRMT R125, RZ, 0x7610, R125 ;  /* 0x00007610ff7d7816 */ /* 0x000fe4000000007d */
[----:B------:R-:W-:Y:S02]  /*2f10*/  PRMT R127, RZ, 0x7610, R127 ;  /* 0x00007610ff7f7816 */ /* 0x000fe4000000007f */
[----:B------:R-:W-:Y:S01]  /*2f20*/  PRMT R129, RZ, 0x7610, R129 ;  /* 0x00007610ff817816 */ /* 0x000fe20000000081 */
[----:B------:R-:W5:Y:S01]  /*2f30*/  @P1 LDG.E.U16 R123, desc[UR22][R78.64] ;  /* 0x000000164e7b1981 */ /* 0x000f62000c1e1500 */
[----:B------:R-:W-:Y:S02]  /*2f40*/  LEA.HI.X.SX32 R77, R141, R30, 0x1, P5 ;  /* 0x0000001e8d4d7211 */ /* 0x000fe400028f0eff */
[----:B------:R-:W-:Y:S01]  /*2f50*/  PRMT R110, RZ, 0x7610, R110 ;  /* 0x00007610ff6e7816 */ /* 0x000fe2000000006e */
[----:B------:R-:W5:Y:S01]  /*2f60*/  @P0 LDG.E.U16 R125, desc[UR22][R80.64] ;  /* 0x00000016507d0981 */ /* 0x000f62000c1e1500 */
[----:B------:R-:W-:-:S02]  /*2f70*/  PRMT R112, RZ, 0x7610, R112 ;  /* 0x00007610ff707816 */ /* 0x000fc40000000070 */
[----:B------:R-:W-:Y:S01]  /*2f80*/  PRMT R114, RZ, 0x7610, R114 ;  /* 0x00007610ff727816 */ /* 0x000fe20000000072 */
[----:B------:R-:W5:Y:S01]  /*2f90*/  @P2 LDG.E.U16 R127, desc[UR22][R82.64] ;  /* 0x00000016527f2981 */ /* 0x000f62000c1e1500 */
[----:B------:R-:W-:Y:S02]  /*2fa0*/  PRMT R138, RZ, 0x7610, R138 ;  /* 0x00007610ff8a7816 */ /* 0x000fe4000000008a */
[----:B------:R-:W-:Y:S01]  /*2fb0*/  PRMT R139, RZ, 0x7610, R139 ;  /* 0x00007610ff8b7816 */ /* 0x000fe2000000008b */
[----:B------:R-:W5:Y:S01]  /*2fc0*/  @P3 LDG.E.U16 R129, desc[UR22][R84.64] ;  /* 0x0000001654813981 */ /* 0x000f62000c1e1500 */
[----:B------:R-:W-:Y:S02]  /*2fd0*/  PRMT R141, RZ, 0x7610, R141 ;  /* 0x00007610ff8d7816 */ /* 0x000fe4000000008d */
        /* <DEDUP_REMOVED lines=14> */
[----:B------:R-:W-:-:S03]  /*30c0*/  PRMT R161, RZ, 0x7610, R161 ;  /* 0x00007610ffa17816 */ /* 0x000fc600000000a1 */
[----:B------:R-:W5:Y:S04]  /*30d0*/  @P4 LDG.E.U16 R141, desc[UR22][R56.64] ;  /* 0x00000016388d4981 */ /* 0x000f68000c1e1500 */
        /* <DEDUP_REMOVED lines=9> */
[----:B------:R-:W5:Y:S01]  /*3170*/  @P4 LDG.E.U16 R161, desc[UR22][R76.64] ;  /* 0x000000164ca14981 */ /* 0x000f62000c1e1500 */
[----:B------:R-:W-:Y:S01]  /*3180*/  SHF.R.S32.HI R24, RZ, 0x6, R0 ;  /* 0x00000006ff187819 */ /* 0x000fe20000011400 */
[----:B------:R-:W-:-:S03]  /*3190*/  IMAD.SHL.U32 R101, R0, 0x2, RZ ;  /* 0x0000000200657824 */ /* 0x000fc600078e00ff */
[----:B------:R-:W-:Y:S02]  /*31a0*/  SGXT R24, R24, 0x1 ;  /* 0x000000011818781a */ /* 0x000fe40000000200 */
[----:B------:R-:W-:Y:S02]  /*31b0*/  SHF.R.S32.HI R26, RZ, 0x1f, R3 ;  /* 0x0000001fff1a7819 */ /* 0x000fe40000011403 */
[----:B------:R-:W-:Y:S02]  /*31c0*/  LOP3.LUT R24, R24, 0x90, RZ, 0xc0, !PT ;  /* 0x0000009018187812 */ /* 0x000fe400078ec0ff */
[----:B------:R-:W-:Y:S02]  /*31d0*/  SHF.L.U64.HI R3, R3, 0x1, R26 ;  /* 0x0000000103037819 */ /* 0x000fe4000001021a */
[----:B------:R-:W-:Y:S02]  /*31e0*/  LOP3.LUT R101, R24, 0x7e, R101, 0x78, !PT ;  /* 0x0000007e18657812 */ /* 0x000fe400078e7865 */
[----:B------:R-:W-:-:S02]  /*31f0*/  SHF.R.S32.HI R24, RZ, 0x1f, R91 ;  /* 0x0000001fff187819 */ /* 0x000fc4000001145b */
[----:B------:R-:W-:Y:S01]  /*3200*/  LEA R90, P2, R91, R2, 0x1 ;  /* 0x000000025b5a7211 */ /* 0x000fe200078408ff */
[----:B------:R-:W-:-:S04]  /*3210*/  @!UP2 UIADD3 UR4, UPT, UPT, -UR7, 0x100000, URZ ;  /* 0x001000000704a890 */ /* 0x000fc8000fffe1ff */
[----:B------:R-:W-:Y:S02]  /*3220*/  @!UP2 USHF.L.U32 UR5, UR4, 0xb, URZ ;  /* 0x0000000b0405a899 */ /* 0x000fe400080006ff */
[----:B------:R-:W-:Y:S01]  /*3230*/  @!UP2 USHF.L.U32 UR4, UR4, 0x1, URZ ;  /* 0x000000010404a899 */ /* 0x000fe200080006ff */
[----:B------:R-:W-:Y:S02]  /*3240*/  LEA.HI.X R91, R91, R3, R24, 0x1, P2 ;  /* 0x000000035b5b7211 */ /* 0x000fe400010f0c18 */
[----:B------:R-:W-:Y:S02]  /*3250*/  SHF.R.S32.HI R102, RZ, 0x1f, R99 ;  /* 0x0000001fff667819 */ /* 0x000fe40000011463 */
[----:B------:R-:W-:Y:S01]  /*3260*/  LEA R106, P2, R99, R2, 0x1 ;  /* 0x00000002636a7211 */ /* 0x000fe200078408ff */
[----:B------:R-:W-:-:S03]  /*3270*/  VOTEU.ALL UP1, P6 ;  /* 0x0000000000ff7886 */ /* 0x000fc60003020000 */
[----:B------:R-:W-:Y:S02]  /*3280*/  LEA.HI.X R102, R99, R3, R102, 0x1, P2 ;  /* 0x0000000363667211 */ /* 0x000fe400010f0c66 */
[----:B------:R-:W-:Y:S01]  /*3290*/  LOP3.LUT R99, R111, 0x16, RZ, 0xfc, !PT ;  /* 0x000000166f637812 */ /* 0x000fe200078efcff */
[----:B------:R0:W1:Y:S01]  /*32a0*/  @!UP1 SYNCS.EXCH.64 URZ, [UR13+0x6008], UR4 ;  /* 0x006008040dff95b2 */ /* 0x0000620008000100 */
[----:B------:R-:W-:Y:S02]  /*32b0*/  LOP3.LUT R100, R101, 0x20, RZ, 0x3c, !PT ;  /* 0x0000002065647812 */ /* 0x000fe400078e3cff */
[----:B------:R-:W-:Y:S01]  /*32c0*/  SHF.R.S32.HI R28, RZ, 0x1f, R104 ;  /* 0x0000001fff1c7819 */ /* 0x000fe20000011468 */
[----:B------:R-:W-:Y:S01]  /*32d0*/  IMAD R30, R99, R86, RZ ;  /* 0x00000056631e7224 */ /* 0x000fe200078e02ff */
[----:B------:R-:W-:Y:S02]  /*32e0*/  SHF.R.S32.HI R26, RZ, 0x1f, R89 ;  /* 0x0000001fff1a7819 */ /* 0x000fe40000011459 */
[----:B------:R-:W-:-:S02]  /*32f0*/  LEA R140, P0, R104, R2, 0x1 ;  /* 0x00000002688c7211 */ /* 0x000fc400078008ff */
[----:B------:R-:W-:Y:S01]  /*3300*/  LEA R88, P1, R89, R2, 0x1 ;  /* 0x0000000259587211 */ /* 0x000fe200078208ff */
[----:B---3--:R3:W-:Y:S01]  /*3310*/  STS.U16 [R101+UR13+0x400], R12 ;  /* 0x0004000c65007988 */ /* 0x0087e2000800040d */
[-C--:B------:R-:W-:Y:S01]  /*3320*/  LEA.HI.X R104, R104, R3.reuse, R28, 0x1, P0 ;  /* 0x0000000368687211 */ /* 0x080fe200000f0c1c */
[----:B------:R-:W-:Y:S01]  /*3330*/  IMAD R9, R9, R86, RZ ;  /* 0x0000005609097224 */ /* 0x000fe200078e02ff */
[----:B------:R-:W-:Y:S01]  /*3340*/  LEA.HI.X R89, R89, R3, R26, 0x1, P1 ;  /* 0x0000000359597211 */ /* 0x000fe200008f0c1a */
[----:B------:R0:W-:Y:S01]  /*3350*/  STS.U16 [R101+UR13+0x800], R14 ;  /* 0x0008000e65007988 */ /* 0x0001e2000800040d */
[----:B------:R-:W-:-:S03]  /*3360*/  LEA R92, P0, R93, R2, 0x1 ;  /* 0x000000025d5c7211 */ /* 0x000fc600078008ff */
[----:B------:R-:W-:Y:S01]  /*3370*/  STS.U16 [R101+UR13+0xc00], R16 ;  /* 0x000c001065007988 */ /* 0x000fe2000800040d */
[----:B------:R-:W-:-:S03]  /*3380*/  LEA R94, P1, R95, R2, 0x1 ;  /* 0x000000025f5e7211 */ /* 0x000fc600078208ff */
[----:B------:R-:W-:Y:S01]  /*3390*/  STS.U16 [R101+UR13+0x1000], R18 ;  /* 0x0010001265007988 */ /* 0x000fe2000800040d */
[----:B---3--:R-:W-:-:S03]  /*33a0*/  SHF.R.S32.HI R12, RZ, 0x1f, R93 ;  /* 0x0000001fff0c7819 */ /* 0x008fc6000001145d */
[----:B------:R-:W-:Y:S01]  /*33b0*/  STS.U16 [R101+UR13+0x1400], R20 ;  /* 0x0014001465007988 */ /* 0x000fe2000800040d */
[----:B0-----:R-:W-:-:S03]  /*33c0*/  SHF.R.S32.HI R14, RZ, 0x1f, R95 ;  /* 0x0000001fff0e7819 */ /* 0x001fc6000001145f */
[----:B------:R-:W-:Y:S01]  /*33d0*/  STS.U16 [R101+UR13+0x1800], R22 ;  /* 0x0018001665007988 */ /* 0x000fe2000800040d */
[----:B------:R-:W-:-:S03]  /*33e0*/  IMAD R5, R5, R86, RZ ;  /* 0x0000005605057224 */ /* 0x000fc600078e02ff */
[----:B--2---:R-:W-:Y:S01]  /*33f0*/  STS.U16 [R101+UR13], R10 ;  /* 0x0000000a65007988 */ /* 0x004fe2000800040d */
[----:B------:R-:W-:-:S03]  /*3400*/  IMAD R21, R21, R86, RZ ;  /* 0x0000005615157224 */ /* 0x000fc600078e02ff */
[----:B------:R-:W-:Y:S04]  /*3410*/  STS.U16 [R101+UR13+0x1c00], R8 ;  /* 0x001c000865007988 */ /* 0x000fe8000800040d */
[----:B----4-:R0:W-:Y:S01]  /*3420*/  STS.U16 [R100+UR13+0x1100], R37 ;  /* 0x0011002564007988 */ /* 0x0101e2000800040d */
[-C--:B------:R-:W-:Y:S01]  /*3430*/  LEA.HI.X R93, R93, R3.reuse, R12, 0x1, P0 ;  /* 0x000000035d5d7211 */ /* 0x080fe200000f0c0c */
[----:B------:R-:W-:Y:S01]  /*3440*/  IMAD R11, R11, R86, RZ ;  /* 0x000000560b0b7224 */ /* 0x000fe200078e02ff */
[----:B------:R-:W-:Y:S01]  /*3450*/  LEA.HI.X R95, R95, R3, R14, 0x1, P1 ;  /* 0x000000035f5f7211 */ /* 0x000fe200008f0c0e */
[----:B------:R2:W-:Y:S01]  /*3460*/  STS.U16 [R100+UR13+0x900], R33 ;  /* 0x0009002164007988 */ /* 0x0005e2000800040d */
[----:B0-----:R-:W-:-:S03]  /*3470*/  IMAD.SHL.U32 R37, R30, 0x2, RZ ;  /* 0x000000021e257824 */ /* 0x001fc600078e00ff */
[----:B-----5:R0:W-:Y:S01]  /*3480*/  STS.U16 [R100+UR13+0x500], R31 ;  /* 0x0005001f64007988 */ /* 0x0201e2000800040d */
[----:B------:R-:W-:-:S03]  /*3490*/  IMAD.HI R30, R30, 0x2, RZ ;  /* 0x000000021e1e7827 */ /* 0x000fc600078e02ff */
[----:B------:R3:W-:Y:S01]  /*34a0*/  STS.U16 [R100+UR13+0xd00], R35 ;  /* 0x000d002364007988 */ /* 0x0007e2000800040d */
[----:B--2---:R-:W-:Y:S01]  /*34b0*/  IMAD.SHL.U32 R33, R9, 0x2, RZ ;  /* 0x0000000209217824 */ /* 0x004fe200078e00ff */
[--C-:B------:R-:W-:Y:S01]  /*34c0*/  IADD3 R36, P0, P1, R37, UR18, R2.reuse ;  /* 0x0000001225247c10 */ /* 0x100fe2000f91e002 */
[-C--:B------:R-:W-:Y:S02]  /*34d0*/  IMAD R7, R7, R86.reuse, RZ ;  /* 0x0000005607077224 */ /* 0x080fe400078e02ff */
[-C--:B------:R-:W-:Y:S02]  /*34e0*/  IMAD R18, R23, R86.reuse, RZ ;  /* 0x0000005617127224 */ /* 0x080fe400078e02ff */
[----:B0-----:R-:W-:Y:S02]  /*34f0*/  IMAD.SHL.U32 R31, R21, 0x2, RZ ;  /* 0x00000002151f7824 */ /* 0x001fe400078e00ff */
[----:B---3--:R-:W-:Y:S01]  /*3500*/  IMAD.SHL.U32 R35, R5, 0x2, RZ ;  /* 0x0000000205237824 */ /* 0x008fe200078e00ff */
[--C-:B------:R-:W-:Y:S01]  /*3510*/  IADD3 R32, P2, P3, R33, UR18, R2.reuse ;  /* 0x0000001221207c10 */ /* 0x100fe2000fb5e002 */
[----:B------:R-:W-:Y:S01]  /*3520*/  IMAD R16, R27, R86, RZ ;  /* 0x000000561b107224 */ /* 0x000fe200078e02ff */
[----:B------:R-:W-:Y:S01]  /*3530*/  IADD3.X R37, PT, PT, R30, UR19, R3, P0, P1 ;  /* 0x000000131e257c10 */ /* 0x000fe200087e2403 */
[----:B------:R-:W-:Y:S01]  /*3540*/  IMAD.HI R26, R9, 0x2, RZ ;  /* 0x00000002091a7827 */ /* 0x000fe200078e02ff */
[----:B------:R-:W-:-:S02]  /*3550*/  IADD3 R34, P4, P5, R35, UR18, R2 ;  /* 0x0000001223227c10 */ /* 0x000fc4000fd9e002 */
[----:B------:R-:W-:Y:S01]  /*3560*/  IADD3 R30, P0, P1, R31, UR18, R2 ;  /* 0x000000121f1e7c10 */ /* 0x000fe2000f91e002 */
[----:B------:R-:W-:Y:S02]  /*3570*/  IMAD R10, R25, R86, RZ ;  /* 0x00000056190a7224 */ /* 0x000fe400078e02ff */
[----:B------:R-:W-:Y:S01]  /*3580*/  IMAD.HI R28, R5, 0x2, RZ ;  /* 0x00000002051c7827 */ /* 0x000fe200078e02ff */
[----:B------:R0:W-:Y:S03]  /*3590*/  STS.U16 [R100+UR13+0x1500], R4 ;  /* 0x0015000464007988 */ /* 0x0001e6000800040d */
[----:B------:R-:W-:-:S04]  /*35a0*/  IMAD.HI R24, R21, 0x2, RZ ;  /* 0x0000000215187827 */ /* 0x000fc800078e02ff */
[----:B------:R-:W-:Y:S02]  /*35b0*/  IMAD.SHL.U32 R27, R11, 0x2, RZ ;  /* 0x000000020b1b7824 */ /* 0x000fe400078e00ff */
[-C--:B------:R-:W-:Y:S02]  /*35c0*/  IMAD R13, R13, R86.reuse, RZ ;  /* 0x000000560d0d7224 */ /* 0x080fe400078e02ff */
[-C--:B0-----:R-:W-:Y:S02]  /*35d0*/  IMAD R4, R29, R86.reuse, RZ ;  /* 0x000000561d047224 */ /* 0x081fe400078e02ff */
[----:B------:R-:W-:Y:S02]  /*35e0*/  IMAD.SHL.U32 R29, R7, 0x2, RZ ;  /* 0x00000002071d7824 */ /* 0x000fe400078e00ff */
[----:B------:R-:W-:Y:S02]  /*35f0*/  IMAD.SHL.U32 R25, R18, 0x2, RZ ;  /* 0x0000000212197824 */ /* 0x000fe400078e00ff */
[----:B------:R-:W-:Y:S01]  /*3600*/  IMAD R12, R17, R86, RZ ;  /* 0x00000056110c7224 */ /* 0x000fe200078e02ff */
[----:B------:R0:W-:Y:S01]  /*3610*/  STS.U16 [R100+UR13+0x1900], R6 ;  /* 0x0019000664007988 */ /* 0x0001e2000800040d */
[----:B------:R-:W-:Y:S01]  /*3620*/  IMAD.HI R20, R11, 0x2, RZ ;  /* 0x000000020b147827 */ /* 0x000fe200078e02ff */
[----:B------:R-:W-:-:S02]  /*3630*/  IADD3.X R33, PT, PT, R26, UR19, R3, P2, P3 ;  /* 0x000000131a217c10 */ /* 0x000fc400097e6403 */
[--C-:B------:R-:W-:Y:S01]  /*3640*/  IADD3.X R35, PT, PT, R28, UR19, R3.reuse, P4, P5 ;  /* 0x000000131c237c10 */ /* 0x100fe2000a7ea403 */
[----:B------:R-:W-:Y:S01]  /*3650*/  IMAD.HI R22, R7, 0x2, RZ ;  /* 0x0000000207167827 */ /* 0x000fe200078e02ff */
[--C-:B------:R-:W-:Y:S02]  /*3660*/  IADD3 R26, P2, P3, R27, UR18, R2.reuse ;  /* 0x000000121b1a7c10 */ /* 0x100fe4000fb5e002 */
[----:B------:R-:W-:Y:S01]  /*3670*/  IADD3.X R31, PT, PT, R24, UR19, R3, P0, P1 ;  /* 0x00000013181f7c10 */ /* 0x000fe200087e2403 */
[----:B------:R-:W-:Y:S01]  /*3680*/  IMAD.HI R18, R18, 0x2, RZ ;  /* 0x0000000212127827 */ /* 0x000fe200078e02ff */
[--C-:B------:R-:W-:Y:S02]  /*3690*/  IADD3 R28, P4, P5, R29, UR18, R2.reuse ;  /* 0x000000121d1c7c10 */ /* 0x100fe4000fd9e002 */
[----:B------:R-:W-:Y:S01]  /*36a0*/  IADD3 R24, P0, P1, R25, UR18, R2 ;  /* 0x0000001219187c10 */ /* 0x000fe2000f91e002 */
[----:B0-----:R-:W-:Y:S02]  /*36b0*/  IMAD R6, R19, R86, RZ ;  /* 0x0000005613067224 */ /* 0x001fe400078e02ff */
[----:B------:R-:W-:-:S02]  /*36c0*/  IMAD.SHL.U32 R21, R13, 0x2, RZ ;  /* 0x000000020d157824 */ /* 0x000fc400078e00ff */
[----:B------:R-:W-:Y:S02]  /*36d0*/  IMAD R8, R15, R86, RZ ;  /* 0x000000560f087224 */ /* 0x000fe400078e02ff */
[----:B------:R-:W-:Y:S02]  /*36e0*/  IMAD.SHL.U32 R23, R16, 0x2, RZ ;  /* 0x0000000210177824 */ /* 0x000fe400078e00ff */
[----:B------:R-:W-:Y:S01]  /*36f0*/  IMAD.SHL.U32 R19, R12, 0x2, RZ ;  /* 0x000000020c137824 */ /* 0x000fe200078e00ff */
[--C-:B------:R-:W-:Y:S01]  /*3700*/  IADD3.X R27, PT, PT, R20, UR19, R3.reuse, P2, P3 ;  /* 0x00000013141b7c10 */ /* 0x100fe200097e6403 */
[----:B------:R-:W-:Y:S01]  /*3710*/  IMAD.HI R14, R13, 0x2, RZ ;  /* 0x000000020d0e7827 */ /* 0x000fe200078e02ff */
[--C-:B------:R-:W-:Y:S02]  /*3720*/  IADD3.X R29, PT, PT, R22, UR19, R3.reuse, P4, P5 ;  /* 0x00000013161d7c10 */ /* 0x100fe4000a7ea403 */
[----:B------:R-:W-:Y:S01]  /*3730*/  IADD3 R20, P3, P2, R21, UR18, R2 ;  /* 0x0000001215147c10 */ /* 0x000fe2000fa7e002 */
[----:B------:R-:W-:Y:S01]  /*3740*/  IMAD.HI R16, R16, 0x2, RZ ;  /* 0x0000000210107827 */ /* 0x000fe200078e02ff */
[----:B------:R-:W-:-:S02]  /*3750*/  IADD3.X R25, PT, PT, R18, UR19, R3, P0, P1 ;  /* 0x0000001312197c10 */ /* 0x000fc400087e2403 */
[--C-:B------:R-:W-:Y:S01]  /*3760*/  IADD3 R22, P4, P5, R23, UR18, R2.reuse ;  /* 0x0000001217167c10 */ /* 0x100fe2000fd9e002 */
[----:B------:R-:W-:Y:S01]  /*3770*/  IMAD.HI R12, R12, 0x2, RZ ;  /* 0x000000020c0c7827 */ /* 0x000fe200078e02ff */
[----:B------:R-:W-:-:S03]  /*3780*/  IADD3 R18, P0, P1, R19, UR18, R2 ;  /* 0x0000001213127c10 */ /* 0x000fc6000f91e002 */
[----:B------:R-:W-:Y:S02]  /*3790*/  IMAD.SHL.U32 R15, R8, 0x2, RZ ;  /* 0x00000002080f7824 */ /* 0x000fe400078e00ff */
[----:B------:R-:W-:Y:S02]  /*37a0*/  IMAD.SHL.U32 R17, R10, 0x2, RZ ;  /* 0x000000020a117824 */ /* 0x000fe400078e00ff */
[----:B------:R-:W-:Y:S02]  /*37b0*/  IMAD.SHL.U32 R13, R6, 0x2, RZ ;  /* 0x00000002060d7824 */ /* 0x000fe400078e00ff */
[-C--:B------:R-:W-:Y:S02]  /*37c0*/  IMAD R98, R103, R86.reuse, RZ ;  /* 0x0000005667627224 */ /* 0x080fe400078e02ff */
[----:B------:R-:W-:Y:S01]  /*37d0*/  IMAD R5, R109, R86, RZ ;  /* 0x000000566d057224 */ /* 0x000fe200078e02ff */
[--C-:B------:R-:W-:Y:S01]  /*37e0*/  IADD3.X R21, PT, PT, R14, UR19, R3.reuse, P3, P2 ;  /* 0x000000130e157c10 */ /* 0x100fe20009fe4403 */
[----:B------:R-:W-:Y:S01]  /*37f0*/  IMAD.HI R8, R8, 0x2, RZ ;  /* 0x0000000208087827 */ /* 0x000fe200078e02ff */
[----:B------:R-:W-:-:S02]  /*3800*/  IADD3.X R23, PT, PT, R16, UR19, R3, P4, P5 ;  /* 0x0000001310177c10 */ /* 0x000fc4000a7ea403 */
[--C-:B------:R-:W-:Y:S01]  /*3810*/  IADD3 R14, P3, P2, R15, UR18, R2.reuse ;  /* 0x000000120f0e7c10 */ /* 0x100fe2000fa7e002 */
[----:B------:R-:W-:Y:S01]  /*3820*/  IMAD.HI R10, R10, 0x2, RZ ;  /* 0x000000020a0a7827 */ /* 0x000fe200078e02ff */
[----:B------:R-:W-:Y:S02]  /*3830*/  IADD3.X R19, PT, PT, R12, UR19, R3, P0, P1 ;  /* 0x000000130c137c10 */ /* 0x000fe400087e2403 */
[--C-:B------:R-:W-:Y:S01]  /*3840*/  IADD3 R16, P5, P4, R17, UR18, R2.reuse ;  /* 0x0000001211107c10 */ /* 0x100fe2000fcbe002 */
[----:B------:R-:W-:Y:S01]  /*3850*/  IMAD.HI R6, R6, 0x2, RZ ;  /* 0x0000000206067827 */ /* 0x000fe200078e02ff */
[----:B------:R-:W-:-:S03]  /*3860*/  IADD3 R12, P0, P1, R13, UR18, R2 ;  /* 0x000000120d0c7c10 */ /* 0x000fc6000f91e002 */
[----:B------:R-:W-:Y:S02]  /*3870*/  IMAD.SHL.U32 R9, R98, 0x2, RZ ;  /* 0x0000000262097824 */ /* 0x000fe400078e00ff */
[----:B------:R-:W-:Y:S02]  /*3880*/  IMAD.SHL.U32 R11, R4, 0x2, RZ ;  /* 0x00000002040b7824 */ /* 0x000fe400078e00ff */
[----:B------:R-:W-:Y:S02]  /*3890*/  IMAD.SHL.U32 R7, R5, 0x2, RZ ;  /* 0x0000000205077824 */ /* 0x000fe400078e00ff */
[----:B------:R-:W-:Y:S01]  /*38a0*/  IMAD R108, R107, R86, RZ ;  /* 0x000000566b6c7224 */ /* 0x000fe200078e02ff */
[--C-:B------:R-:W-:Y:S01]  /*38b0*/  IADD3.X R15, PT, PT, R8, UR19, R3.reuse, P3, P2 ;  /* 0x00000013080f7c10 */ /* 0x100fe20009fe4403 */
[----:B------:R-:W-:Y:S01]  /*38c0*/  IMAD.HI R4, R4, 0x2, RZ ;  /* 0x0000000204047827 */ /* 0x000fe200078e02ff */
[--C-:B------:R-:W-:Y:S02]  /*38d0*/  IADD3.X R17, PT, PT, R10, UR19, R3.reuse, P5, P4 ;  /* 0x000000130a117c10 */ /* 0x100fe4000afe8403 */
[--C-:B------:R-:W-:Y:S01]  /*38e0*/  IADD3 R8, P3, P2, R9, UR18, R2.reuse ;  /* 0x0000001209087c10 */ /* 0x100fe2000fa7e002 */
[----:B------:R-:W-:Y:S01]  /*38f0*/  IMAD.SHL.U32 R9, R108, 0x2, RZ ;  /* 0x000000026c097824 */ /* 0x000fe200078e00ff */
[----:B------:R-:W-:Y:S01]  /*3900*/  IADD3.X R13, PT, PT, R6, UR19, R3, P0, P1 ;  /* 0x00000013060d7c10 */ /* 0x000fe200087e2403 */
[----:B------:R-:W-:Y:S01]  /*3910*/  IMAD.HI R98, R98, 0x2, RZ ;  /* 0x0000000262627827 */ /* 0x000fe200078e02ff */
[----:B------:R-:W-:-:S02]  /*3920*/  IADD3 R10, P4, P5, R11, UR18, R2 ;  /* 0x000000120b0a7c10 */ /* 0x000fc4000fd9e002 */
[--C-:B------:R-:W-:Y:S01]  /*3930*/  IADD3 R6, P1, P0, R7, UR18, R2.reuse ;  /* 0x0000001207067c10 */ /* 0x100fe2000f83e002 */
[----:B------:R-:W-:Y:S01]  /*3940*/  IMAD R7, R105, R86, RZ ;  /* 0x0000005669077224 */ /* 0x000fe200078e02ff */
[--C-:B------:R-:W-:Y:S02]  /*3950*/  IADD3.X R11, PT, PT, R4, UR19, R3.reuse, P4, P5 ;  /* 0x00000013040b7c10 */ /* 0x100fe4000a7ea403 */
[----:B------:R-:W-:Y:S01]  /*3960*/  IADD3 R4, P4, P5, R9, UR18, R2 ;  /* 0x0000001209047c10 */ /* 0x000fe2000fd9e002 */
[----:B------:R-:W-:Y:S01]  /*3970*/  IMAD.SHL.U32 R156, R7, 0x2, RZ ;  /* 0x00000002079c7824 */ /* 0x000fe200078e00ff */
[----:B------:R-:W-:Y:S01]  /*3980*/  IADD3.X R9, PT, PT, R98, UR19, R3, P3, P2 ;  /* 0x0000001362097c10 */ /* 0x000fe20009fe4403 */
[----:B------:R-:W-:-:S04]  /*3990*/  IMAD.HI R98, R5, 0x2, RZ ;  /* 0x0000000205627827 */ /* 0x000fc800078e02ff */
[----:B------:R-:W-:Y:S01]  /*39a0*/  IMAD.HI R108, R108, 0x2, RZ ;  /* 0x000000026c6c7827 */ /* 0x000fe200078e02ff */
[----:B------:R-:W-:-:S03]  /*39b0*/  IADD3 R2, P2, P3, R156, UR18, R2 ;  /* 0x000000129c027c10 */ /* 0x000fc6000fb5e002 */
[----:B------:R-:W-:Y:S01]  /*39c0*/  IMAD.HI R156, R7, 0x2, RZ ;  /* 0x00000002079c7827 */ /* 0x000fe200078e02ff */
[--C-:B------:R-:W-:Y:S02]  /*39d0*/  IADD3.X R7, PT, PT, R98, UR19, R3.reuse, P1, P0 ;  /* 0x0000001362077c10 */ /* 0x100fe40008fe0403 */
[----:B------:R-:W-:Y:S02]  /*39e0*/  IADD3.X R5, PT, PT, R108, UR19, R3, P4, P5 ;  /* 0x000000136c057c10 */ /* 0x000fe4000a7ea403 */
[C---:B------:R-:W-:Y:S02]  /*39f0*/  LOP3.LUT R98, R101.reuse, 0x40, RZ, 0x3c, !PT ;  /* 0x0000004065627812 */ /* 0x040fe400078e3cff */
[----:B------:R-:W-:Y:S01]  /*3a00*/  LOP3.LUT R108, R101, 0x60, RZ, 0x3c, !PT ;  /* 0x00000060656c7812 */ /* 0x000fe200078e3cff */
[----:B------:R-:W-:Y:S04]  /*3a10*/  STS.U16 [R100+UR13+0x1d00], R152 ;  /* 0x001d009864007988 */ /* 0x000fe8000800040d */
        /* <DEDUP_REMOVED lines=10> */
[----:B------:R0:W-:Y:S04]  /*3ac0*/  STS.U16 [R108+UR13+0x1300], R115 ;  /* 0x001300736c007988 */ /* 0x0001e8000800040d */
[----:B------:R2:W-:Y:S04]  /*3ad0*/  STS.U16 [R108+UR13+0x1b00], R117 ;  /* 0x001b00756c007988 */ /* 0x0005e8000800040d */
        /* <DEDUP_REMOVED lines=20> */
[----:B------:R4:W-:Y:S01]  /*3c20*/  STS.U16 [R108+UR13+0x4f00], R161 ;  /* 0x004f00a16c007988 */ /* 0x0009e2000800040d */
[----:B-1----:R1:W-:Y:S06]  /*3c30*/  MEMBAR.ALL.CTA ;  /* 0x0000000000007992 */ /* 0x0023ec0000008000 */
[----:B-1----:R-:W1:Y:S01]  /*3c40*/  FENCE.VIEW.ASYNC.S ;  /* 0x00000000000073c6 */ /* 0x002e620000000000 */
[----:B------:R-:W-:-:S02]  /*3c50*/  UIADD3 UR11, UPT, UPT, UR13, 0x5000, URZ ;  /* 0x000050000d0b7890 */ /* 0x000fc4000fffe0ff */
[----:B------:R-:W-:Y:S02]  /*3c60*/  UISETP.NE.U32.AND UP1, UPT, UR14, URZ, UPT ;  /* 0x000000ff0e00728c */ /* 0x000fe4000bf25070 */
[----:B------:R-:W-:Y:S02]  /*3c70*/  USHF.R.U32.HI UR11, URZ, 0x4, UR11 ;  /* 0x00000004ff0b7899 */ /* 0x000fe4000801160b */
[----:B------:R-:W-:Y:S02]  /*3c80*/  USHF.R.S32.HI UR14, URZ, 0x1f, UR28 ;  /* 0x0000001fff0e7899 */ /* 0x000fe4000801141c */
[----:B------:R-:W-:Y:S02]  /*3c90*/  UIADD3 UR7, UPT, UPT, UR13, 0x2000, URZ ;  /* 0x000020000d077890 */ /* 0x000fe4000fffe0ff */
[----:B------:R-:W-:Y:S02]  /*3ca0*/  USGXT.U32 UR16, UR11, 0xe ;  /* 0x0000000e0b10789a */ /* 0x000fe40008000000 */
[----:B------:R-:W-:-:S02]  /*3cb0*/  ULEA.HI UR14, UR14, UR28, URZ, 0x6 ;  /* 0x0000001c0e0e7291 */ /* 0x000fc4000f8f30ff */
[----:B------:R-:W-:Y:S02]  /*3cc0*/  USHF.R.U32.HI UR15, URZ, 0x4, UR7 ;  /* 0x00000004ff0f7899 */ /* 0x000fe40008011607 */
[----:B------:R-:W-:Y:S02]  /*3cd0*/  UIADD3 UR26, UP3, UPT, UR16, 0x2, URZ ;  /* 0x00000002101a7890 */ /* 0x000fe4000ff7e0ff */
[----:B------:R-:W-:Y:S01]  /*3ce0*/  USHF.R.S32.HI UR7, URZ, 0x6, UR14 ;  /* 0x00000006ff077899 */ /* 0x000fe2000801140e */
[----:B------:R-:W-:Y:S01]  /*3cf0*/  UMOV UR6, URZ ;  /* 0x000000ff00067c82 */ /* 0x000fe20008000000 */
[----:B------:R-:W-:Y:S02]  /*3d00*/  USGXT.U32 UR14, UR15, 0xe ;  /* 0x0000000e0f0e789a */ /* 0x000fe40008000000 */
[----:B------:R-:W-:Y:S01]  /*3d10*/  UIADD3.X UR27, UPT, UPT, UR6, 0x40004040, URZ, UP3, !UPT ;  /* 0x40004040061b7890 */ /* 0x000fe20009ffe4ff */
[----:B0-----:R-:W-:Y:S01]  /*3d20*/  IMAD.SHL.U32 R115, R86, 0x40, RZ ;  /* 0x0000004056737824 */ /* 0x001fe200078e00ff */
[----:B------:R-:W-:Y:S01]  /*3d30*/  UISETP.LT.OR UP3, UPT, UR28, 0x40, UP1 ;  /* 0x000000401c00788c */ /* 0x000fe20008f61670 */
[----:B------:R-:W-:Y:S01]  /*3d40*/  IADD3 R86, P0, PT, R140, UR18, RZ ;  /* 0x000000128c567c10 */ /* 0x000fe2000ff1e0ff */
[----:B------:R-:W-:-:S02]  /*3d50*/  UIADD3 UR24, UP2, UPT, UR14, 0x80, URZ ;  /* 0x000000800e187890 */ /* 0x000fc4000ff5e0ff */
[----:B------:R-:W-:Y:S01]  /*3d60*/  UISETP.LT.AND UP4, UPT, UR7, 0x1, UPT ;  /* 0x000000010700788c */ /* 0x000fe2000bf81270 */
[----:B------:R-:W-:Y:S01]  /*3d70*/  UMOV UR5, URZ ;  /* 0x000000ff00057c82 */ /* 0x000fe20008000000 */
[----:B--2---:R-:W-:Y:S01]  /*3d80*/  IMAD.SHL.U32 R117, R87, 0x40, RZ ;  /* 0x0000004057757824 */ /* 0x004fe200078e00ff */
[----:B------:R-:W-:Y:S01]  /*3d90*/  UIADD3.X UR25, UPT, UPT, UR5, 0x40004040, URZ, UP2, !UPT ;  /* 0x4000404005197890 */ /* 0x000fe200097fe4ff */
[----:B------:R-:W-:Y:S01]  /*3da0*/  IADD3.X R3, PT, PT, R156, UR19, R3, P2, P3 ;  /* 0x000000139c037c10 */ /* 0x000fe200097e6403 */
[----:B------:R-:W-:Y:S01]  /*3db0*/  USEL UR5, UR7, 0x1, !UP4 ;  /* 0x0000000107057887 */ /* 0x000fe2000e000000 */
[----:B------:R-:W-:Y:S01]  /*3dc0*/  IADD3.X R87, PT, PT, R104, UR19, RZ, P0, !PT ;  /* 0x0000001368577c10 */ /* 0x000fe200087fe4ff */
[----:B-1----:R-:W-:Y:S01]  /*3dd0*/  BAR.SYNC.DEFER_BLOCKING 0x0 ;  /* 0x0000000000007b1d */ /* 0x002fe20000010000 */
[----:B------:R-:W-:Y:S02]  /*3de0*/  IADD3 R88, P1, PT, R88, UR18, RZ ;  /* 0x0000001258587c10 */ /* 0x000fe4000ff3e0ff */
[----:B------:R-:W-:-:S02]  /*3df0*/  IADD3 R90, P2, PT, R90, UR18, RZ ;  /* 0x000000125a5a7c10 */ /* 0x000fc4000ff5e0ff */
[----:B------:R-:W-:Y:S02]  /*3e00*/  IADD3 R92, P3, PT, R92, UR18, RZ ;  /* 0x000000125c5c7c10 */ /* 0x000fe4000ff7e0ff */
[----:B------:R-:W-:Y:S02]  /*3e10*/  IADD3 R94, P4, PT, R94, UR18, RZ ;  /* 0x000000125e5e7c10 */ /* 0x000fe4000ff9e0ff */
[----:B---3--:R-:W-:Y:S01]  /*3e20*/  IADD3 R112, P0, PT, R106, UR18, RZ ;  /* 0x000000126a707c10 */ /* 0x008fe2000ff1e0ff */
[----:B------:R-:W-:Y:S01]  /*3e30*/  UIADD3 UR11, UPT, UPT, UR5, -0x1, URZ ;  /* 0xffffffff050b7890 */ /* 0x000fe2000fffe0ff */
[----:B------:R-:W-:Y:S02]  /*3e40*/  IADD3.X R89, PT, PT, R89, UR19, RZ, P1, !PT ;  /* 0x0000001359597c10 */ /* 0x000fe40008ffe4ff */
[----:B------:R-:W-:Y:S02]  /*3e50*/  IADD3.X R91, PT, PT, R91, UR19, RZ, P2, !PT ;  /* 0x000000135b5b7c10 */ /* 0x000fe400097fe4ff */
[----:B------:R-:W-:-:S02]  /*3e60*/  IADD3.X R93, PT, PT, R93, UR19, RZ, P3, !PT ;  /* 0x000000135d5d7c10 */ /* 0x000fc40009ffe4ff */
[----:B------:R-:W-:Y:S02]  /*3e70*/  IADD3.X R95, PT, PT, R95, UR19, RZ, P4, !PT ;  /* 0x000000135f5f7c10 */ /* 0x000fe4000a7fe4ff */
[----:B------:R-:W-:Y:S01]  /*3e80*/  IADD3.X R113, PT, PT, R102, UR19, RZ, P0, !PT ;  /* 0x0000001366717c10 */ /* 0x000fe200087fe4ff */
[----:B------:R-:W-:Y:S01]  /*3e90*/  UMOV UR4, URZ ;  /* 0x000000ff00047c82 */ /* 0x000fe20008000000 */
[----:B------:R-:W-:Y:S01]  /*3ea0*/  UISETP.NE.U32.AND UP2, UPT, UR11, URZ, UPT ;  /* 0x000000ff0b00728c */ /* 0x000fe2000bf45070 */
[----:B----4-:R-:W-:Y:S10]  /*3eb0*/  BRA.U UP3, `(.L_x_6) ;  /* 0x0000000103847547 */ /* 0x010ff4000b800000 */
[----:B------:R-:W-:Y:S02]  /*3ec0*/  UIADD3 UR5, UPT, UPT, UR13, 0x4000, URZ ;  /* 0x000040000d057890 */ /* 0x000fe4000fffe0ff */
[----:B------:R-:W-:Y:S02]  /*3ed0*/  USHF.R.U32.HI UR18, URZ, 0x4, UR13 ;  /* 0x00000004ff127899 */ /* 0x000fe4000801160d */
[----:B------:R-:W-:Y:S02]  /*3ee0*/  USHF.R.U32.HI UR5, URZ, 0x4, UR5 ;  /* 0x00000004ff057899 */ /* 0x000fe40008011605 */
[----:B------:R-:W-:Y:S02]  /*3ef0*/  USGXT.U32 UR18, UR18, 0xe ;  /* 0x0000000e1212789a */ /* 0x000fe40008000000 */
[----:B------:R-:W-:Y:S02]  /*3f00*/  USGXT.U32 UR20, UR5, 0xe ;  /* 0x0000000e0514789a */ /* 0x000fe40008000000 */
[----:B------:R-:W-:-:S02]  /*3f10*/  UIADD3 UR40, UP3, UPT, UR18, 0x80, URZ ;  /* 0x0000008012287890 */ /* 0x000fc4000ff7e0ff */
[----:B------:R-:W-:Y:S01]  /*3f20*/  UIADD3 UR38, UP4, UPT, UR20, 0x2, URZ ;  /* 0x0000000214267890 */ /* 0x000fe2000ff9e0ff */
[----:B------:R-:W-:Y:S01]  /*3f30*/  UMOV UR5, URZ ;  /* 0x000000ff00057c82 */ /* 0x000fe20008000000 */
[----:B------:R-:W-:Y:S01]  /*3f40*/  UMOV UR42, 0x0 ;  /* 0x00000000002a7882 */ /* 0x000fe20000000000 */
[----:B------:R-:W-:Y:S02]  /*3f50*/  UIADD3.X UR41, UPT, UPT, UR5, 0x40004040, URZ, UP3, !UPT ;  /* 0x4000404005297890 */ /* 0x000fe40009ffe4ff */
[----:B------:R-:W-:Y:S02]  /*3f60*/  UIADD3.X UR39, UPT, UPT, UR5, 0x40004040, URZ, UP4, !UPT ;  /* 0x4000404005277890 */ /* 0x000fe4000a7fe4ff */
[----:B------:R-:W-:Y:S02]  /*3f70*/  UIADD3.64 UR30, UPT, UPT, UR40, 0x80, URZ ;  /* 0x00000080281e7897 */ /* 0x000fe4000fffe0ff */
[----:B------:R-:W-:Y:S02]  /*3f80*/  UIADD3.64 UR32, UPT, UPT, UR38, 0x2, URZ ;  /* 0x0000000226207897 */ /* 0x000fe4000fffe0ff */
[----:B------:R-:W-:-:S02]  /*3f90*/  UIADD3.64 UR34, UPT, UPT, UR40, 0x100, URZ ;  /* 0x0000010028227897 */ /* 0x000fc4000fffe0ff */
[----:B------:R-:W-:Y:S01]  /*3fa0*/  UIADD3.64 UR36, UPT, UPT, UR38, 0x4, URZ ;  /* 0x0000000426247897 */ /* 0x000fe2000fffe0ff */
[----:B------:R-:W-:Y:S01]  /*3fb0*/  UMOV UR43, 0x4088010 ;  /* 0x04088010002b7882 */ /* 0x000fe20000000000 */
[----:B------:R-:W-:Y:S01]  /*3fc0*/  UMOV UR19, 0x40004040 ;  /* 0x4000404000137882 */ /* 0x000fe20000000000 */
[----:B------:R-:W-:Y:S01]  /*3fd0*/  UMOV UR21, 0x40004040 ;  /* 0x4000404000157882 */ /* 0x000fe20000000000 */
[----:B------:R-:W-:Y:S01]  /*3fe0*/  UMOV UR44, 0x0 ;  /* 0x00000000002c7882 */ /* 0x000fe20000000000 */
[----:B------:R-:W-:Y:S01]  /*3ff0*/  UMOV UR45, 0x4088010 ;  /* 0x04088010002d7882 */ /* 0x000fe20000000000 */
[----:B------:R-:W-:Y:S01]  /*4000*/  UMOV UR46, 0x0 ;  /* 0x00000000002e7882 */ /* 0x000fe20000000000 */
[----:B------:R-:W-:Y:S01]  /*4010*/  UMOV UR47, 0x4088010 ;  /* 0x04088010002f7882 */ /* 0x000fe20000000000 */
[----:B------:R-:W-:Y:S01]  /*4020*/  UMOV UR6, UR10 ;  /* 0x0000000a00067c82 */ /* 0x000fe20008000000 */
[----:B------:R-:W-:Y:S01]  /*4030*/  UMOV UR7, URZ ;  /* 0x000000ff00077c82 */ /* 0x000fe20008000000 */
[----:B------:R0:W-:Y:S01]  /*4040*/  UTCHMMA gdesc[UR18], gdesc[UR20], tmem[UR12], tmem[UR42], idesc[UR43], !UPT ;  /* 0x00ff2a14120075ea */ /* 0x0001e2000f80000c */
[----:B------:R-:W-:Y:S01]  /*4050*/  UMOV UR48, 0x0 ;  /* 0x0000000000307882 */ /* 0x000fe20000000000 */
[----:B------:R-:W-:Y:S01]  /*4060*/  UMOV UR49, 0x4088010 ;  /* 0x0408801000317882 */ /* 0x000fe20000000000 */
[----:B------:R0:W-:Y:S01]  /*4070*/  UTCHMMA gdesc[UR40], gdesc[UR38], tmem[UR12], tmem[UR44], idesc[UR45], UPT ;  /* 0x00ff2c26280075ea */ /* 0x0001e2000b80000c */
[----:B------:R-:W-:Y:S01]  /*4080*/  UMOV UR6, UR6 ;  /* 0x0000000600067c82 */ /* 0x000fe20008000000 */
[----:B------:R0:W-:Y:S01]  /*4090*/  UTCHMMA gdesc[UR30], gdesc[UR32], tmem[UR12], tmem[UR46], idesc[UR47], UPT ;  /* 0x00ff2e201e0075ea */ /* 0x0001e2000b80000c */
[----:B------:R0:W-:Y:S01]  /*40a0*/  UTCHMMA gdesc[UR34], gdesc[UR36], tmem[UR12], tmem[UR48], idesc[UR49], UPT ;  /* 0x00ff3024220075ea */ /* 0x0001e2000b80000c */
[----:B------:R0:W-:Y:S01]  /*40b0*/  UTCBAR [UR6], URZ ;  /* 0x000000ff060073e9 */ /* 0x0001e200080000ff */
[----:B------:R-:W-:Y:S01]  /*40c0*/  NOP ;  /* 0x0000000000007918 */ /* 0x000fe20000000000 */
.L_x_6:
[----:B------:R-:W-:Y:S05]  /*40d0*/  BRA.U !UP2, `(.L_x_7) ;  /* 0x000000110ab07547 */ /* 0x000fea000b800000 */
[----:B------:R-:W-:Y:S02]  /*40e0*/  UIADD3 UR8, UPT, UPT, UR8, -0x40, URZ ;  /* 0xffffffc008087890 */ /* 0x000fe4000fffe0ff */
[----:B0-----:R-:W-:Y:S02]  /*40f0*/  UIADD3.64 UR30, UPT, UPT, UR24, 0x80, URZ ;  /* 0x00000080181e7897 */ /* 0x001fe4000fffe0ff */
[----:B------:R-:W-:Y:S02]  /*4100*/  UIADD3.64 UR32, UPT, UPT, UR26, 0x2, URZ ;  /* 0x000000021a207897 */ /* 0x000fe4000fffe0ff */
[----:B------:R-:W-:Y:S02]  /*4110*/  UIADD3.64 UR34, UPT, UPT, UR24, 0x100, URZ ;  /* 0x0000010018227897 */ /* 0x000fe4000fffe0ff */
[----:B------:R-:W-:Y:S01]  /*4120*/  UIADD3.64 UR36, UPT, UPT, UR26, 0x4, URZ ;  /* 0x000000041a247897 */ /* 0x000fe2000fffe0ff */
[----:B------:R-:W-:Y:S01]  /*4130*/  UMOV UR20, 0x1 ;  /* 0x0000000100147882 */ /* 0x000fe20000000000 */
[----:B------:R-:W-:-:S10]  /*4140*/  UMOV UR5, URZ ;  /* 0x000000ff00057c82 */ /* 0x000fd40008000000 */
.L_x_10:
[----:B------:R-:W-:Y:S01]  /*4150*/  USHF.L.U32 UR4, UR4, 0x1f, URZ ;  /* 0x0000001f04047899 */ /* 0x000fe200080006ff */
[----:B0-----:R-:W-:Y:S01]  /*4160*/  LOP3.LUT R102, R111, 0x2, RZ, 0xfc, !PT ;  /* 0x000000026f667812 */ /* 0x001fe200078efcff */
[----:B------:R-:W-:Y:S01]  /*4170*/  IMAD.WIDE R38, R115, 0x2, R38 ;  /* 0x0000000273267825 */ /* 0x000fe200078e0226 */
[C---:B------:R-:W-:Y:S02]  /*4180*/  LOP3.LUT R106, R111.reuse, 0x8, RZ, 0xfc, !PT ;  /* 0x000000086f6a7812 */ /* 0x040fe400078efcff */
[----:B------:R-:W-:Y:S01]  /*4190*/  ISETP.GE.AND P0, PT, R102, UR8, PT ;  /* 0x0000000866007c0c */ /* 0x000fe2000bf06270 */
[----:B------:R-:W-:Y:S01]  /*41a0*/  IMAD.U32 R114, RZ, RZ, UR4 ;  /* 0x00000004ff727e24 */ /* 0x000fe2000f8e00ff */
[C---:B------:R-:W-:Y:S02]  /*41b0*/  LOP3.LUT R110, R111.reuse, 0xa, RZ, 0xfc, !PT ;  /* 0x0000000a6f6e7812 */ /* 0x040fe400078efcff */
[C---:B------:R-:W-:Y:S01]  /*41c0*/  LOP3.LUT R102, R111.reuse, 0x10, RZ, 0xfc, !PT ;  /* 0x000000106f667812 */ /* 0x040fe200078efcff */
[----:B------:R-:W0:Y:S01]  /*41d0*/  SYNCS.PHASECHK.TRANS64.TRYWAIT P6, [UR10], R114 ;  /* 0x00000072ff0075a7 */ /* 0x000e2200080c110a */
[----:B------:R-:W-:-:S02]  /*41e0*/  LOP3.LUT R104, R111, 0x12, RZ, 0xfc, !PT ;  /* 0x000000126f687812 */ /* 0x000fc400078efcff */
[----:B------:R-:W-:Y:S02]  /*41f0*/  ISETP.GE.AND P1, PT, R106, UR8, PT ;  /* 0x000000086a007c0c */ /* 0x000fe4000bf26270 */
[----:B------:R-:W-:Y:S02]  /*4200*/  ISETP.GE.AND P2, PT, R110, UR8, PT ;  /* 0x000000086e007c0c */ /* 0x000fe4000bf46270 */
[----:B------:R-:W-:Y:S02]  /*4210*/  ISETP.GE.AND P3, PT, R102, UR8, PT ;  /* 0x0000000866007c0c */ /* 0x000fe4000bf66270 */
[----:B------:R-:W-:Y:S02]  /*4220*/  ISETP.GE.AND P4, PT, R104, UR8, PT ;  /* 0x0000000868007c0c */ /* 0x000fe4000bf86270 */
[----:B------:R-:W-:Y:S02]  /*4230*/  ISETP.GE.AND P5, PT, R111, UR8, PT ;  /* 0x000000086f007c0c */ /* 0x000fe4000bfa6270 */
[----:B------:R-:W-:Y:S01]  /*4240*/  PRMT R106, RZ, 0x7610, R106 ;  /* 0x00007610ff6a7816 */ /* 0x000fe2000000006a */
[----:B0-----:R-:W-:Y:S10]  /*4250*/  @!P6 BRA `(.L_x_8) ;  /* 0x0000001c0008e947 */ /* 0x001ff40003800000 */
.L_x_16:
[----:B------:R-:W-:Y:S01]  /*4260*/  LOP3.LUT R102, R111, 0x18, RZ, 0xfc, !PT ;  /* 0x000000186f667812 */ /* 0x000fe200078efcff */
[C---:B------:R-:W-:Y:S01]  /*4270*/  IMAD.WIDE R40, R115.reuse, 0x2, R40 ;  /* 0x0000000273287825 */ /* 0x040fe200078e0228 */
[----:B------:R-:W-:Y:S01]  /*4280*/  PRMT R142, RZ, 0x7610, R142 ;  /* 0x00007610ff8e7816 */ /* 0x000fe2000000008e */
[----:B------:R-:W2:Y:S01]  /*4290*/  @!P5 LDG.E.U16 R106, desc[UR22][R38.64] ;  /* 0x00000016266ad981 */ /* 0x000ea2000c1e1500 */
[----:B------:R-:W-:Y:S01]  /*42a0*/  ISETP.GE.AND P5, PT, R102, UR8, PT ;  /* 0x0000000866007c0c */ /* 0x000fe2000bfa6270 */
[----:B------:R-:W-:Y:S01]  /*42b0*/  IMAD.WIDE R86, R115, 0x2, R86 ;  /* 0x0000000273567825 */ /* 0x000fe200078e0256 */
[----:B------:R-:W-:Y:S02]  /*42c0*/  LOP3.LUT R102, R111, 0x20, RZ, 0xfc, !PT ;  /* 0x000000206f667812 */ /* 0x000fe400078efcff */
[----:B------:R-:W-:Y:S01]  /*42d0*/  PRMT R150, RZ, 0x7610, R150 ;  /* 0x00007610ff967816 */ /* 0x000fe20000000096 */
[----:B------:R-:W3:Y:S01]  /*42e0*/  @!P0 LDG.E.U16 R142, desc[UR22][R40.64] ;  /* 0x00000016288e8981 */ /* 0x000ee2000c1e1500 */
[----:B------:R-:W-:Y:S01]  /*42f0*/  PRMT R148, RZ, 0x7610, R148 ;  /* 0x00007610ff947816 */ /* 0x000fe20000000094 */
[----:B------:R-:W-:Y:S01]  /*4300*/  IMAD.WIDE R92, R115, 0x2, R92 ;  /* 0x00000002735c7825 */ /* 0x000fe200078e025c */
[----:B------:R-:W-:-:S02]  /*4310*/  ISETP.GE.AND P0, PT, R102, UR8, PT ;  /* 0x0000000866007c0c */ /* 0x000fc4000bf06270 */
[C---:B------:R-:W-:Y:S01]  /*4320*/  LOP3.LUT R102, R111.reuse, 0x28, RZ, 0xfc, !PT ;  /* 0x000000286f667812 */ /* 0x040fe200078efcff */
[----:B------:R-:W4:Y:S01]  /*4330*/  @!P1 LDG.E.U16 R150, desc[UR22][R86.64] ;  /* 0x0000001656969981 */ /* 0x000f22000c1e1500 */
[----:B------:R-:W-:Y:S01]  /*4340*/  LOP3.LUT R104, R111, 0x30, RZ, 0xfc, !PT ;  /* 0x000000306f687812 */ /* 0x000fe200078efcff */
[C---:B------:R-:W-:Y:S01]  /*4350*/  IMAD.WIDE R34, R115.reuse, 0x2, R34 ;  /* 0x0000000273227825 */ /* 0x040fe200078e0222 */
[----:B------:R-:W-:Y:S01]  /*4360*/  ISETP.GE.AND P1, PT, R102, UR8, PT ;  /* 0x0000000866007c0c */ /* 0x000fe2000bf26270 */
[----:B------:R-:W5:Y:S01]  /*4370*/  @!P3 LDG.E.U16 R148, desc[UR22][R92.64] ;  /* 0x000000165c94b981 */ /* 0x000f62000c1e1500 */
[----:B------:R-:W-:Y:S01]  /*4380*/  ISETP.GE.AND P3, PT, R104, UR8, PT ;  /* 0x0000000868007c0c */ /* 0x000fe2000bf66270 */
[----:B------:R-:W-:Y:S01]  /*4390*/  IMAD.WIDE R28, R115, 0x2, R28 ;  /* 0x00000002731c7825 */ /* 0x000fe200078e021c */
[----:B------:R-:W-:Y:S02]  /*43a0*/  PRMT R144, RZ, 0x7610, R144 ;  /* 0x00007610ff907816 */ /* 0x000fe40000000090 */
[----:B------:R-:W-:-:S02]  /*43b0*/  PRMT R102, RZ, 0x7610, R102 ;  /* 0x00007610ff667816 */ /* 0x000fc40000000066 */
[----:B------:R-:W-:Y:S01]  /*43c0*/  LOP3.LUT R110, R111, 0x1a, RZ, 0xfc, !PT ;  /* 0x0000001a6f6e7812 */ /* 0x000fe200078efcff */
[C---:B------:R-:W-:Y:S01]  /*43d0*/  IMAD.WIDE R14, R115.reuse, 0x2, R14 ;  /* 0x00000002730e7825 */ /* 0x040fe200078e020e */
[----:B------:R-:W-:Y:S01]  /*43e0*/  PRMT R146, RZ, 0x7610, R146 ;  /* 0x00007610ff927816 */ /* 0x000fe20000000092 */
[----:B------:R-:W3:Y:S01]  /*43f0*/  @!P0 LDG.E.U16 R144, desc[UR22][R28.64] ;  /* 0x000000161c908981 */ /* 0x000ee2000c1e1500 */
[----:B------:R-:W-:Y:S01]  /*4400*/  PRMT R104, RZ, 0x7610, R104 ;  /* 0x00007610ff687816 */ /* 0x000fe20000000068 */
[----:B------:R-:W-:Y:S01]  /*4410*/  IMAD.WIDE R20, R115, 0x2, R20 ;  /* 0x0000000273147825 */ /* 0x000fe200078e0214 */
[----:B------:R-:W-:Y:S01]  /*4420*/  ISETP.GE.AND P0, PT, R110, UR8, PT ;  /* 0x000000086e007c0c */ /* 0x000fe2000bf06270 */
[----:B------:R-:W3:Y:S01]  /*4430*/  @!P5 LDG.E.U16 R102, desc[UR22][R34.64] ;  /* 0x000000162266d981 */ /* 0x000ee2000c1e1500 */
[C---:B------:R-:W-:Y:S02]  /*4440*/  LOP3.LUT R114, R111.reuse, 0x22, RZ, 0xfc, !PT ;  /* 0x000000226f727812 */ /* 0x040fe400078efcff */
[----:B------:R-:W-:Y:S01]  /*4450*/  LOP3.LUT R110, R111, 0x2a, RZ, 0xfc, !PT ;  /* 0x0000002a6f6e7812 */ /* 0x000fe200078efcff */
[----:B------:R-:W3:Y:S01]  /*4460*/  @!P1 LDG.E.U16 R146, desc[UR22][R20.64] ;  /* 0x0000001614929981 */ /* 0x000ee2000c1e1500 */
[----:B------:R-:W-:-:S02]  /*4470*/  ISETP.GE.AND P5, PT, R109, UR8, PT ;  /* 0x000000086d007c0c */ /* 0x000fc4000bfa6270 */
[----:B------:R-:W-:Y:S01]  /*4480*/  ISETP.GE.AND P1, PT, R114, UR8, PT ;  /* 0x0000000872007c0c */ /* 0x000fe2000bf26270 */
[----:B------:R-:W3:Y:S01]  /*4490*/  @!P3 LDG.E.U16 R104, desc[UR22][R14.64] ;  /* 0x000000160e68b981 */ /* 0x000ee2000c1e1500 */
[----:B------:R-:W-:Y:S01]  /*44a0*/  ISETP.GE.AND P3, PT, R110, UR8, PT ;  /* 0x000000086e007c0c */ /* 0x000fe2000bf66270 */
[C---:B------:R-:W-:Y:S01]  /*44b0*/  IMAD.WIDE R6, R115.reuse, 0x2, R6 ;  /* 0x0000000273067825 */ /* 0x040fe200078e0206 */
[----:B------:R-:W-:Y:S02]  /*44c0*/  PRMT R110, RZ, 0x7610, R110 ;  /* 0x00007610ff6e7816 */ /* 0x000fe4000000006e */
[----:B------:R-:W-:Y:S01]  /*44d0*/  PRMT R140, RZ, 0x7610, R140 ;  /* 0x00007610ff8c7816 */ /* 0x000fe2000000008c */
[C---:B------:R-:W-:Y:S01]  /*44e0*/  IMAD.WIDE R88, R115.reuse, 0x2, R88 ;  /* 0x0000000273587825 */ /* 0x040fe200078e0258 */
[----:B------:R-:W-:Y:S02]  /*44f0*/  PRMT R163, RZ, 0x7610, R163 ;  /* 0x00007610ffa37816 */ /* 0x000fe400000000a3 */
[----:B------:R-:W-:Y:S01]  /*4500*/  PRMT R114, RZ, 0x7610, R114 ;  /* 0x00007610ff727816 */ /* 0x000fe20000000072 */
[C---:B------:R-:W-:Y:S01]  /*4510*/  IMAD.WIDE R94, R115.reuse, 0x2, R94 ;  /* 0x00000002735e7825 */ /* 0x040fe200078e025e */
[----:B------:R-:W-:Y:S01]  /*4520*/  PRMT R165, RZ, 0x7610, R165 ;  /* 0x00007610ffa57816 */ /* 0x000fe200000000a5 */
[----:B------:R-:W3:Y:S01]  /*4530*/  @!P5 LDG.E.U16 R110, desc[UR22][R6.64] ;  /* 0x00000016066ed981 */ /* 0x000ee2000c1e1500 */
[----:B------:R-:W-:Y:S01]  /*4540*/  PRMT R138, RZ, 0x7610, R138 ;  /* 0x00007610ff8a7816 */ /* 0x000fe2000000008a */
[----:B------:R-:W-:-:S02]  /*4550*/  IMAD.WIDE R18, R115, 0x2, R18 ;  /* 0x0000000273127825 */ /* 0x000fc400078e0212 */
[----:B------:R-:W3:Y:S02]  /*4560*/  @!P2 LDG.E.U16 R140, desc[UR22][R88.64] ;  /* 0x00000016588ca981 */ /* 0x000ee4000c1e1500 */
[C---:B------:R-:W-:Y:S02]  /*4570*/  IMAD.WIDE R26, R115.reuse, 0x2, R26 ;  /* 0x00000002731a7825 */ /* 0x040fe400078e021a */
[----:B------:R-:W3:Y:S02]  /*4580*/  @!P4 LDG.E.U16 R163, desc[UR22][R94.64] ;  /* 0x000000165ea3c981 */ /* 0x000ee4000c1e1500 */
[----:B------:R-:W-:Y:S02]  /*4590*/  IMAD.WIDE R32, R115, 0x2, R32 ;  /* 0x0000000273207825 */ /* 0x000fe400078e0220 */
[----:B------:R-:W3:Y:S04]  /*45a0*/  @!P1 LDG.E.U16 R114, desc[UR22][R26.64] ;  /* 0x000000161a729981 */ /* 0x000ee8000c1e1500 */
[----:B------:R-:W3:Y:S04]  /*45b0*/  @!P3 LDG.E.U16 R165, desc[UR22][R18.64] ;  /* 0x0000001612a5b981 */ /* 0x000ee8000c1e1500 */
[----:B------:R-:W3:Y:S01]  /*45c0*/  @!P0 LDG.E.U16 R138, desc[UR22][R32.64] ;  /* 0x00000016208a8981 */ /* 0x000ee2000c1e1500 */
[----:B------:R-:W-:-:S04]  /*45d0*/  LOP3.LUT R119, R111, 0x4, RZ, 0xfc, !PT ;  /* 0x000000046f777812 */ /* 0x000fc800078efcff */
[----:B------:R-:W-:Y:S02]  /*45e0*/  ISETP.GE.AND P0, PT, R119, UR8, PT ;  /* 0x0000000877007c0c */ /* 0x000fe4000bf06270 */
[C---:B------:R-:W-:Y:S02]  /*45f0*/  LOP3.LUT R119, R111.reuse, 0x6, RZ, 0xfc, !PT ;  /* 0x000000066f777812 */ /* 0x040fe400078efcff */
[----:B------:R-:W-:Y:S02]  /*4600*/  LOP3.LUT R121, R111, 0xc, RZ, 0xfc, !PT ;  /* 0x0000000c6f797812 */ /* 0x000fe400078efcff */
[----:B------:R-:W-:Y:S02]  /*4610*/  ISETP.GE.AND P5, PT, R119, UR8, PT ;  /* 0x0000000877007c0c */ /* 0x000fe4000bfa6270 */
[----:B------:R-:W-:Y:S02]  /*4620*/  LOP3.LUT R119, R111, 0x14, RZ, 0xfc, !PT ;  /* 0x000000146f777812 */ /* 0x000fe400078efcff */
[----:B------:R-:W-:-:S02]  /*4630*/  LEA.HI R123, R0, 0xe, RZ, 0x1a ;  /* 0x0000000e007b7811 */ /* 0x000fc400078fd0ff */
[----:B------:R-:W-:Y:S02]  /*4640*/  ISETP.GE.AND P4, PT, R121, UR8, PT ;  /* 0x0000000879007c0c */ /* 0x000fe4000bf86270 */
[----:B------:R-:W-:Y:S02]  /*4650*/  ISETP.GE.AND P2, PT, R119, UR8, PT ;  /* 0x0000000877007c0c */ /* 0x000fe4000bf46270 */
[----:B------:R-:W-:Y:S02]  /*4660*/  ISETP.GE.AND P1, PT, R123, UR8, PT ;  /* 0x000000087b007c0c */ /* 0x000fe4000bf26270 */
[----:B------:R-:W-:Y:S01]  /*4670*/  LOP3.LUT R119, R111, 0x1c, RZ, 0xfc, !PT ;  /* 0x0000001c6f777812 */ /* 0x000fe200078efcff */
[C---:B------:R-:W-:Y:S01]  /*4680*/  IMAD.WIDE R44, R115.reuse, 0x2, R44 ;  /* 0x00000002732c7825 */ /* 0x040fe200078e022c */
[----:B------:R-:W-:Y:S02]  /*4690*/  PRMT R157, RZ, 0x7610, R157 ;  /* 0x00007610ff9d7816 */ /* 0x000fe4000000009d */
[----:B------:R-:W-:Y:S01]  /*46a0*/  PRMT R155, RZ, 0x7610, R155 ;  /* 0x00007610ff9b7816 */ /* 0x000fe2000000009b */
[----:B------:R-:W-:Y:S01]  /*46b0*/  IMAD.WIDE R90, R115, 0x2, R90 ;  /* 0x00000002735a7825 */ /* 0x000fe200078e025a */
[----:B------:R-:W-:-:S02]  /*46c0*/  ISETP.GE.AND P3, PT, R119, UR8, PT ;  /* 0x0000000877007c0c */ /* 0x000fc4000bf66270 */
[----:B------:R-:W-:Y:S01]  /*46d0*/  LEA.HI R119, R0, 0x1e, RZ, 0x1a ;  /* 0x0000001e00777811 */ /* 0x000fe200078fd0ff */
[----:B------:R-:W3:Y:S01]  /*46e0*/  @!P0 LDG.E.U16 R157, desc[UR22][R44.64] ;  /* 0x000000162c9d8981 */ /* 0x000ee2000c1e1500 */
[----:B------:R-:W-:Y:S01]  /*46f0*/  PRMT R139, RZ, 0x7610, R139 ;  /* 0x00007610ff8b7816 */ /* 0x000fe2000000008b */
[----:B------:R-:W-:Y:S01]  /*4700*/  IMAD.WIDE R78, R115, 0x2, R78 ;  /* 0x00000002734e7825 */ /* 0x000fe200078e024e */
[----:B------:R-:W-:Y:S01]  /*4710*/  ISETP.GE.AND P0, PT, R119, UR8, PT ;  /* 0x0000000877007c0c */ /* 0x000fe2000bf06270 */
[----:B------:R-:W3:Y:S01]  /*4720*/  @!P4 LDG.E.U16 R155, desc[UR22][R90.64] ;  /* 0x000000165a9bc981 */ /* 0x000ee2000c1e1500 */
[----:B------:R-:W-:Y:S02]  /*4730*/  ISETP.GE.AND P4, PT, R99, UR8, PT ;  /* 0x0000000863007c0c */ /* 0x000fe4000bf86270 */
[----:B------:R-:W-:Y:S01]  /*4740*/  LOP3.LUT R119, R111, 0x24, RZ, 0xfc, !PT ;  /* 0x000000246f777812 */ /* 0x000fe200078efcff */
[----:B------:R-:W-:Y:S01]  /*4750*/  IMAD.WIDE R112, R115, 0x2, R112 ;  /* 0x0000000273707825 */ /* 0x000fe200078e0270 */
[----:B------:R-:W-:Y:S01]  /*4760*/  PRMT R153, RZ, 0x7610, R153 ;  /* 0x00007610ff997816 */ /* 0x000fe20000000099 */
[----:B------:R-:W3:Y:S01]  /*4770*/  @!P1 LDG.E.U16 R139, desc[UR22][R78.64] ;  /* 0x000000164e8b9981 */ /* 0x000ee2000c1e1500 */
[----:B------:R-:W-:-:S02]  /*4780*/  ISETP.GE.AND P1, PT, R119, UR8, PT ;  /* 0x0000000877007c0c */ /* 0x000fc4000bf26270 */
[----:B------:R-:W-:Y:S01]  /*4790*/  LOP3.LUT R119, R111, 0x26, RZ, 0xfc, !PT ;  /* 0x000000266f777812 */ /* 0x000fe200078efcff */
[----:B------:R-:W-:Y:S01]  /*47a0*/  IMAD.WIDE R36, R115, 0x2, R36 ;  /* 0x0000000273247825 */ /* 0x000fe200078e0224 */
[----:B------:R-:W-:Y:S01]  /*47b0*/  PRMT R129, RZ, 0x7610, R129 ;  /* 0x00007610ff817816 */ /* 0x000fe20000000081 */
[----:B------:R-:W3:Y:S01]  /*47c0*/  @!P2 LDG.E.U16 R153, desc[UR22][R112.64] ;  /* 0x000000167099a981 */ /* 0x000ee2000c1e1500 */
[----:B------:R-:W-:Y:S02]  /*47d0*/  ISETP.GE.AND P2, PT, R119, UR8, PT ;  /* 0x0000000877007c0c */ /* 0x000fe4000bf46270 */
[----:B------:R-:W-:Y:S01]  /*47e0*/  LOP3.LUT R119, R111, 0x2c, RZ, 0xfc, !PT ;  /* 0x0000002c6f777812 */ /* 0x000fe200078efcff */
[----:B------:R-:W-:Y:S01]  /*47f0*/  IMAD.WIDE R30, R115, 0x2, R30 ;  /* 0x00000002731e7825 */ /* 0x000fe200078e021e */
[----:B------:R-:W-:Y:S01]  /*4800*/  PRMT R151, RZ, 0x7610, R151 ;  /* 0x00007610ff977816 */ /* 0x000fe20000000097 */
[----:B------:R-:W3:Y:S01]  /*4810*/  @!P4 LDG.E.U16 R129, desc[UR22][R36.64] ;  /* 0x000000162481c981 */ /* 0x000ee2000c1e1500 */
[----:B------:R-:W-:-:S02]  /*4820*/  ISETP.GE.AND P4, PT, R119, UR8, PT ;  /* 0x0000000877007c0c */ /* 0x000fc4000bf86270 */
[----:B------:R-:W-:Y:S01]  /*4830*/  LEA.HI R119, R0, 0x2e, RZ, 0x1a ;  /* 0x0000002e00777811 */ /* 0x000fe200078fd0ff */
[----:B------:R-:W-:Y:S01]  /*4840*/  IMAD.WIDE R80, R115, 0x2, R80 ;  /* 0x0000000273507825 */ /* 0x000fe200078e0250 */
[----:B------:R-:W-:Y:S01]  /*4850*/  PRMT R127, RZ, 0x7610, R127 ;  /* 0x00007610ff7f7816 */ /* 0x000fe2000000007f */
[----:B------:R-:W3:Y:S01]  /*4860*/  @!P3 LDG.E.U16 R151, desc[UR22][R30.64] ;  /* 0x000000161e97b981 */ /* 0x000ee2000c1e1500 */
[----:B------:R-:W-:Y:S02]  /*4870*/  ISETP.GE.AND P3, PT, R119, UR8, PT ;  /* 0x0000000877007c0c */ /* 0x000fe4000bf66270 */
[----:B------:R-:W-:Y:S02]  /*4880*/  LOP3.LUT R119, R111, 0x32, RZ, 0xfc, !PT ;  /* 0x000000326f777812 */ /* 0x000fe400078efcff */
[----:B------:R-:W3:Y:S02]  /*4890*/  @!P0 LDG.E.U16 R127, desc[UR22][R80.64] ;  /* 0x00000016507f8981 */ /* 0x000ee4000c1e1500 */
[----:B------:R-:W-:Y:S01]  /*48a0*/  ISETP.GE.AND P0, PT, R119, UR8, PT ;  /* 0x0000000877007c0c */ /* 0x000fe2000bf06270 */
[----:B------:R-:W-:Y:S01]  /*48b0*/  IMAD.WIDE R24, R115, 0x2, R24 ;  /* 0x0000000273187825 */ /* 0x000fe200078e0218 */
[----:B------:R-:W-:-:S02]  /*48c0*/  PRMT R149, RZ, 0x7610, R149 ;  /* 0x00007610ff957816 */ /* 0x000fc40000000095 */
[----:B------:R-:W-:Y:S01]  /*48d0*/  LOP3.LUT R119, R111, 0x34, RZ, 0xfc, !PT ;  /* 0x000000346f777812 */ /* 0x000fe200078efcff */
[C---:B------:R-:W-:Y:S01]  /*48e0*/  IMAD.WIDE R22, R115.reuse, 0x2, R22 ;  /* 0x0000000273167825 */ /* 0x040fe200078e0216 */
[----:B------:R-:W-:Y:S02]  /*48f0*/  PRMT R125, RZ, 0x7610, R125 ;  /* 0x00007610ff7d7816 */ /* 0x000fe4000000007d */
[----:B------:R-:W-:Y:S01]  /*4900*/  PRMT R147, RZ, 0x7610, R147 ;  /* 0x00007610ff937816 */ /* 0x000fe20000000093 */
[----:B------:R-:W3:Y:S01]  /*4910*/  @!P1 LDG.E.U16 R149, desc[UR22][R24.64] ;  /* 0x0000001618959981 */ /* 0x000ee2000c1e1500 */
[----:B------:R-:W-:Y:S01]  /*4920*/  PRMT R123, RZ, 0x7610, R123 ;  /* 0x00007610ff7b7816 */ /* 0x000fe2000000007b */
[----:B------:R-:W-:Y:S01]  /*4930*/  IMAD.WIDE R16, R115, 0x2, R16 ;  /* 0x0000000273107825 */ /* 0x000fe200078e0210 */
[----:B------:R-:W-:Y:S01]  /*4940*/  PRMT R161, RZ, 0x7610, R161 ;  /* 0x00007610ffa17816 */ /* 0x000fe200000000a1 */
[----:B------:R-:W3:Y:S01]  /*4950*/  @!P2 LDG.E.U16 R125, desc[UR22][R22.64] ;  /* 0x00000016167da981 */ /* 0x000ee2000c1e1500 */
[----:B------:R-:W-:Y:S01]  /*4960*/  ISETP.GE.AND P1, PT, R119, UR8, PT ;  /* 0x0000000877007c0c */ /* 0x000fe2000bf26270 */
[C---:B------:R-:W-:Y:S01]  /*4970*/  IMAD.WIDE R12, R115.reuse, 0x2, R12 ;  /* 0x00000002730c7825 */ /* 0x040fe200078e020c */
[----:B------:R-:W-:Y:S01]  /*4980*/  LEA.HI R119, R0, 0x3e, RZ, 0x1a ;  /* 0x0000003e00777811 */ /* 0x000fe200078fd0ff */
[----:B------:R-:W3:Y:S02]  /*4990*/  @!P4 LDG.E.U16 R147, desc[UR22][R16.64] ;  /* 0x000000161093c981 */ /* 0x000ee4000c1e1500 */
[----:B------:R-:W-:Y:S01]  /*49a0*/  IMAD.WIDE R82, R115, 0x2, R82 ;  /* 0x0000000273527825 */ /* 0x000fe200078e0252 */
[----:B------:R-:W-:Y:S01]  /*49b0*/  ISETP.GE.AND P2, PT, R119, UR8, PT ;  /* 0x0000000877007c0c */ /* 0x000fe2000bf46270 */
        /* <DEDUP_REMOVED lines=23> */
[----:B------:R-:W-:Y:S01]  /*4b30*/  BAR.SYNC.DEFER_BLOCKING 0x0 ;  /* 0x0000000000007b1d */ /* 0x000fe20000010000 */
[----:B------:R-:W-:-:S04]  /*4b40*/  LOP3.LUT R152, R0, 0x3f, RZ, 0xc0, !PT ;  /* 0x0000003f00987812 */ /* 0x000fc800078ec0ff */
[----:B------:R-:W-:Y:S01]  /*4b50*/  ISETP.GE.AND P0, PT, R152, UR8, PT ;  /* 0x0000000898007c0c */ /* 0x000fe2000bf06270 */
[----:B------:R-:W-:Y:S01]  /*4b60*/  IMAD.WIDE R70, R117, 0x2, R70 ;  /* 0x0000000275467825 */ /* 0x000fe200078e0246 */
[----:B------:R-:W-:-:S03]  /*4b70*/  PRMT R152, RZ, 0x7610, R152 ;  /* 0x00007610ff987816 */ /* 0x000fc60000000098 */
[----:B------:R-:W-:Y:S01]  /*4b80*/  IMAD.WIDE R62, R117, 0x2, R62 ;  /* 0x00000002753e7825 */ /* 0x000fe200078e023e */
[----:B------:R-:W-:-:S03]  /*4b90*/  PRMT R154, RZ, 0x7610, R154 ;  /* 0x00007610ff9a7816 */ /* 0x000fc6000000009a */
[----:B------:R-:W-:-:S04]  /*4ba0*/  IMAD.WIDE R54, R117, 0x2, R54 ;  /* 0x0000000275367825 */ /* 0x000fc800078e0236 */
[----:B------:R-:W-:-:S04]  /*4bb0*/  IMAD.WIDE R42, R117, 0x2, R42 ;  /* 0x00000002752a7825 */ /* 0x000fc800078e022a */
[----:B------:R-:W-:-:S04]  /*4bc0*/  IMAD.WIDE R72, R117, 0x2, R72 ;  /* 0x0000000275487825 */ /* 0x000fc800078e0248 */
[----:B------:R-:W-:-:S04]  /*4bd0*/  IMAD.WIDE R64, R117, 0x2, R64 ;  /* 0x0000000275407825 */ /* 0x000fc800078e0240 */
[----:B------:R-:W-:-:S04]  /*4be0*/  IMAD.WIDE R56, R117, 0x2, R56 ;  /* 0x0000000275387825 */ /* 0x000fc800078e0238 */
[----:B------:R-:W-:-:S04]  /*4bf0*/  IMAD.WIDE R46, R117, 0x2, R46 ;  /* 0x00000002752e7825 */ /* 0x000fc800078e022e */
[----:B------:R-:W-:-:S04]  /*4c00*/  IMAD.WIDE R74, R117, 0x2, R74 ;  /* 0x00000002754a7825 */ /* 0x000fc800078e024a */
[C---:B------:R-:W-:Y:S01]  /*4c10*/  IMAD.WIDE R66, R117.reuse, 0x2, R66 ;  /* 0x0000000275427825 */ /* 0x040fe200078e0242 */
[----:B------:R-:W3:Y:S03]  /*4c20*/  @!P0 LDG.E.U16 R152, desc[UR22][R74.64] ;  /* 0x000000164a988981 */ /* 0x000ee6000c1e1500 */
[----:B------:R-:W-:-:S04]  /*4c30*/  IMAD.WIDE R58, R117, 0x2, R58 ;  /* 0x00000002753a7825 */ /* 0x000fc800078e023a */
[----:B------:R-:W-:-:S04]  /*4c40*/  IMAD.WIDE R50, R117, 0x2, R50 ;  /* 0x0000000275327825 */ /* 0x000fc800078e0232 */
[----:B------:R-:W-:-:S04]  /*4c50*/  IMAD.WIDE R76, R117, 0x2, R76 ;  /* 0x00000002754c7825 */ /* 0x000fc800078e024c */
[C---:B------:R-:W-:Y:S01]  /*4c60*/  IMAD.WIDE R68, R117.reuse, 0x2, R68 ;  /* 0x0000000275447825 */ /* 0x040fe200078e0244 */
[----:B------:R-:W3:Y:S03]  /*4c70*/  @!P0 LDG.E.U16 R154, desc[UR22][R76.64] ;  /* 0x000000164c9a8981 */ /* 0x000ee6000c1e1500 */
[----:B------:R-:W-:-:S04]  /*4c80*/  IMAD.WIDE R60, R117, 0x2, R60 ;  /* 0x00000002753c7825 */ /* 0x000fc800078e023c */
[----:B------:R-:W-:Y:S01]  /*4c90*/  IMAD.WIDE R52, R117, 0x2, R52 ;  /* 0x0000000275347825 */ /* 0x000fe200078e0234 */
[----:B--2---:R0:W-:Y:S02]  /*4ca0*/  STS.U16 [R101+UR13+0x2000], R106 ;  /* 0x0020006a65007988 */ /* 0x0041e4000800040d */
[----:B0-----:R-:W-:Y:S02]  /*4cb0*/  PRMT R106, RZ, 0x7610, R106 ;  /* 0x00007610ff6a7816 */ /* 0x001fe4000000006a */
[----:B----4-:R0:W-:Y:S04]  /*4cc0*/  STS.U16 [R101+UR13+0x2400], R150 ;  /* 0x0024009665007988 */ /* 0x0101e8000800040d */
[----:B-----5:R1:W-:Y:S04]  /*4cd0*/  STS.U16 [R101+UR13+0x2800], R148 ;  /* 0x0028009465007988 */ /* 0x0203e8000800040d */
[----:B------:R-:W2:Y:S01]  /*4ce0*/  @!P0 LDG.E.U16 R106, desc[UR22][R54.64] ;  /* 0x00000016366a8981 */ /* 0x000ea2000c1e1500 */
[----:B0-----:R-:W-:-:S03]  /*4cf0*/  PRMT R150, RZ, 0x7610, R150 ;  /* 0x00007610ff967816 */ /* 0x001fc60000000096 */
[----:B---3--:R-:W-:Y:S01]  /*4d00*/  STS.U16 [R101+UR13+0x3000], R144 ;  /* 0x0030009065007988 */ /* 0x008fe2000800040d */
[----:B-1----:R-:W-:-:S03]  /*4d10*/  PRMT R148, RZ, 0x7610, R148 ;  /* 0x00007610ff947816 */ /* 0x002fc60000000094 */
[----:B------:R0:W-:Y:S04]  /*4d20*/  STS.U16 [R101+UR13+0x2c00], R102 ;  /* 0x002c006665007988 */ /* 0x0001e8000800040d */
[----:B------:R1:W-:Y:S04]  /*4d30*/  STS.U16 [R101+UR13+0x3400], R146 ;  /* 0x0034009265007988 */ /* 0x0003e8000800040d */
[----:B------:R3:W-:Y:S01]  /*4d40*/  STS.U16 [R101+UR13+0x3800], R104 ;  /* 0x0038006865007988 */ /* 0x0007e2000800040d */
[----:B0-----:R-:W-:Y:S02]  /*4d50*/  PRMT R102, RZ, 0x7610, R102 ;  /* 0x00007610ff667816 */ /* 0x001fe40000000066 */
[----:B------:R-:W-:Y:S01]  /*4d60*/  PRMT R144, RZ, 0x7610, R144 ;  /* 0x00007610ff907816 */ /* 0x000fe20000000090 */
[----:B------:R-:W4:Y:S01]  /*4d70*/  @!P0 LDG.E.U16 R148, desc[UR22][R70.64] ;  /* 0x0000001646948981 */ /* 0x000f22000c1e1500 */
[----:B-1----:R-:W-:-:S03]  /*4d80*/  PRMT R146, RZ, 0x7610, R146 ;  /* 0x00007610ff927816 */ /* 0x002fc60000000092 */
[----:B------:R-:W5:Y:S04]  /*4d90*/  @!P0 LDG.E.U16 R102, desc[UR22][R42.64] ;  /* 0x000000162a668981 */ /* 0x000f68000c1e1500 */
[----:B------:R0:W-:Y:S04]  /*4da0*/  STS.U16 [R101+UR13+0x3c00], R110 ;  /* 0x003c006e65007988 */ /* 0x0001e8000800040d */
[----:B------:R1:W-:Y:S01]  /*4db0*/  STS.U16 [R100+UR13+0x2500], R140 ;  /* 0x0025008c64007988 */ /* 0x0003e2000800040d */
[----:B---3--:R-:W-:-:S03]  /*4dc0*/  PRMT R104, RZ, 0x7610, R104 ;  /* 0x00007610ff687816 */ /* 0x008fc60000000068 */
[----:B------:R3:W-:Y:S01]  /*4dd0*/  STS.U16 [R100+UR13+0x2100], R142 ;  /* 0x0021008e64007988 */ /* 0x0007e2000800040d */
[----:B0-----:R-:W-:-:S03]  /*4de0*/  PRMT R110, RZ, 0x7610, R110 ;  /* 0x00007610ff6e7816 */ /* 0x001fc6000000006e */
[----:B------:R0:W-:Y:S01]  /*4df0*/  STS.U16 [R100+UR13+0x2900], R163 ;  /* 0x002900a364007988 */ /* 0x0001e2000800040d */
[----:B-1----:R-:W-:-:S03]  /*4e00*/  PRMT R140, RZ, 0x7610, R140 ;  /* 0x00007610ff8c7816 */ /* 0x002fc6000000008c */
[----:B------:R1:W-:Y:S01]  /*4e10*/  STS.U16 [R100+UR13+0x3100], R114 ;  /* 0x0031007264007988 */ /* 0x0003e2000800040d */
[----:B---3--:R-:W-:-:S03]  /*4e20*/  PRMT R142, RZ, 0x7610, R142 ;  /* 0x00007610ff8e7816 */ /* 0x008fc6000000008e */
[----:B------:R3:W-:Y:S01]  /*4e30*/  STS.U16 [R100+UR13+0x3500], R165 ;  /* 0x003500a564007988 */ /* 0x0007e2000800040d */
[----:B0-----:R-:W-:-:S03]  /*4e40*/  PRMT R163, RZ, 0x7610, R163 ;  /* 0x00007610ffa37816 */ /* 0x001fc600000000a3 */
[----:B------:R0:W-:Y:S01]  /*4e50*/  STS.U16 [R100+UR13+0x2d00], R138 ;  /* 0x002d008a64007988 */ /* 0x0001e2000800040d */
[----:B-1----:R-:W-:-:S03]  /*4e60*/  PRMT R114, RZ, 0x7610, R114 ;  /* 0x00007610ff727816 */ /* 0x002fc60000000072 */
[----:B------:R-:W5:Y:S01]  /*4e70*/  @!P0 LDG.E.U16 R140, desc[UR22][R62.64] ;  /* 0x000000163e8c8981 */ /* 0x000f62000c1e1500 */
[----:B---3--:R-:W-:-:S03]  /*4e80*/  PRMT R165, RZ, 0x7610, R165 ;  /* 0x00007610ffa57816 */ /* 0x008fc600000000a5 */
[----:B------:R-:W3:Y:S01]  /*4e90*/  @!P0 LDG.E.U16 R163, desc[UR22][R46.64] ;  /* 0x000000162ea38981 */ /* 0x000ee2000c1e1500 */
[----:B0-----:R-:W-:-:S03]  /*4ea0*/  PRMT R138, RZ, 0x7610, R138 ;  /* 0x00007610ff8a7816 */ /* 0x001fc6000000008a */
[----:B------:R-:W3:Y:S04]  /*4eb0*/  @!P0 LDG.E.U16 R110, desc[UR22][R56.64] ;  /* 0x00000016386e8981 */ /* 0x000ee8000c1e1500 */
        /* <DEDUP_REMOVED lines=26> */
[----:B------:R-:W-:-:S04]  /*5060*/  ULEA UR10, UR20, UR13, 0x3 ;  /* 0x0000000d140a7291 */ /* 0x000fc8000f8e18ff */
[----:B------:R-:W-:Y:S01]  /*5070*/  UIADD3 UR10, UPT, UPT, UR10, 0x6000, URZ ;  /* 0x000060000a0a7890 */ /* 0x000fe2000fffe0ff */
[----:B--2---:R0:W-:Y:S04]  /*5080*/  STS.U16 [R101+UR13+0x5400], R106 ;  /* 0x0054006a65007988 */ /* 0x0041e8000800040d */
[----:B----4-:R0:W-:Y:S04]  /*5090*/  STS.U16 [R101+UR13+0x5c00], R148 ;  /* 0x005c009465007988 */ /* 0x0101e8000800040d */
[----:B-----5:R0:W-:Y:S04]  /*50a0*/  STS.U16 [R101+UR13+0x5000], R102 ;  /* 0x0050006665007988 */ /* 0x0201e8000800040d */
[----:B------:R0:W-:Y:S04]  /*50b0*/  STS.U16 [R101+UR13+0x5800], R140 ;  /* 0x0058008c65007988 */ /* 0x0001e8000800040d */
[----:B---3--:R0:W-:Y:S04]  /*50c0*/  STS.U16 [R100+UR13+0x5100], R163 ;  /* 0x005100a364007988 */ /* 0x0081e8000800040d */
        /* <DEDUP_REMOVED lines=11> */
[----:B------:R1:W-:Y:S06]  /*5180*/  MEMBAR.ALL.CTA ;  /* 0x0000000000007992 */ /* 0x0003ec0000008000 */
[----:B-1----:R-:W1:Y:S02]  /*5190*/  FENCE.VIEW.ASYNC.S ;  /* 0x00000000000073c6 */ /* 0x002e640000000000 */
[----:B-1----:R-:W-:Y:S06]  /*51a0*/  BAR.SYNC.DEFER_BLOCKING 0x0 ;  /* 0x0000000000007b1d */ /* 0x002fec0000010000 */
[----:B------:R-:W-:Y:S05]  /*51b0*/  BRA.U UP1, `(.L_x_9) ;  /* 0x00000001014c7547 */ /* 0x000fea000b800000 */
[----:B------:R-:W-:Y:S01]  /*51c0*/  UMOV UR15, 0x40004040 ;  /* 0x40004040000f7882 */ /* 0x000fe20000000000 */
        /* <DEDUP_REMOVED lines=9> */
[----:B------:R1:W-:Y:S01]  /*5260*/  UTCHMMA gdesc[UR14], gdesc[UR16], tmem[UR12], tmem[UR18], idesc[UR19], UPT ;  /* 0x00ff12100e0075ea */ /* 0x0003e2000b80000c */
        /* <DEDUP_REMOVED lines=8> */
.L_x_9:
[----:B------:R-:W-:Y:S02]  /*52f0*/  UIADD3 UR20, UPT, UPT, UR20, 0x1, URZ ;  /* 0x0000000114147890 */ /* 0x000fe4000fffe0ff */
[----:B------:R-:W-:Y:S02]  /*5300*/  UIADD3 UR11, UPT, UPT, UR11, -0x1, URZ ;  /* 0xffffffff0b0b7890 */ /* 0x000fe4000fffe0ff */
[----:B------:R-:W-:Y:S02]  /*5310*/  UISETP.GT.AND UP2, UPT, UR20, 0x1, UPT ;  /* 0x000000011400788c */ /* 0x000fe4000bf44270 */
[----:B------:R-:W-:Y:S02]  /*5320*/  UIADD3 UR8, UPT, UPT, UR8, -0x40, URZ ;  /* 0xffffffc008087890 */ /* 0x000fe4000fffe0ff */
[----:B-1----:R-:W-:Y:S02]  /*5330*/  USEL UR4, URZ, 0x1, !UP2 ;  /* 0x00000001ff047887 */ /* 0x002fe4000d000000 */
[----:B------:R-:W-:-:S02]  /*5340*/  USEL UR20, UR20, URZ, !UP2 ;  /* 0x000000ff14147287 */ /* 0x000fc4000d000000 */
[----:B------:R-:W-:Y:S02]  /*5350*/  UISETP.NE.U32.AND UP2, UPT, UR11, URZ, UPT ;  /* 0x000000ff0b00728c */ /* 0x000fe4000bf45070 */
[----:B------:R-:W-:-:S03]  /*5360*/  ULOP3.LUT UR6, UR5, UR4, URZ, 0x3c, !UPT ;  /* 0x0000000405067292 */ /* 0x000fc6000f8e3cff */
[----:B------:R-:W-:-:S04]  /*5370*/  UMOV UR4, UR5 ;  /* 0x0000000500047c82 */ /* 0x000fc80008000000 */
[----:B------:R-:W-:Y:S01]  /*5380*/  UMOV UR5, UR6 ;  /* 0x0000000600057c82 */ /* 0x000fe20008000000 */
[----:B------:R-:W-:Y:S05]  /*5390*/  BRA.U UP2, `(.L_x_10) ;  /* 0xffffffed026c7547 */ /* 0x000fea000b83ffff */
.L_x_7:
[----:B------:R-:W-:-:S09]  /*53a0*/  UISETP.GE.AND UP1, UPT, UR28, 0x40, UPT ;  /* 0x000000401c00788c */ /* 0x000fd2000bf26270 */
[----:B------:R-:W-:Y:S05]  /*53b0*/  BRA.U !UP1, `(.L_x_11) ;  /* 0x0000000109107547 */ /* 0x000fea000b800000 */
[----:B------:R-:W-:-:S06]  /*53c0*/  USHF.L.U32 UR4, UR4, 0x1f, URZ ;  /* 0x0000001f04047899 */ /* 0x000fcc00080006ff */
[----:B------:R-:W-:-:S04]  /*53d0*/  IMAD.U32 R2, RZ, RZ, UR4 ;  /* 0x00000004ff027e24 */ /* 0x000fc8000f8e00ff */
[----:B------:R-:W1:Y:S02]  /*53e0*/  SYNCS.PHASECHK.TRANS64.TRYWAIT P0, [UR10], R2 ;  /* 0x00000002ff0075a7 */ /* 0x000e64000800110a */
[----:B-1----:R-:W-:Y:S05]  /*53f0*/  @!P0 BRA `(.L_x_12) ;  /* 0x0000000800ac8947 */ /* 0x002fea0003800000 */
.L_x_11:
[----:B------:R-:W-:Y:S01]  /*5400*/  BAR.SYNC.DEFER_BLOCKING 0x0 ;  /* 0x0000000000007b1d */ /* 0x000fe20000010000 */
[C---:B------:R-:W-:Y:S01]  /*5410*/  LOP3.LUT P0, RZ, R0.reuse, 0x7f, RZ, 0xc0, !PT ;  /* 0x0000007f00ff7812 */ /* 0x040fe2000780c0ff */
[C---:B------:R-:W-:Y:S02]  /*5420*/  IMAD.SHL.U32 R20, R0.reuse, 0x80, RZ ;  /* 0x0000008000147824 */ /* 0x040fe400078e00ff */
[C---:B------:R-:W-:Y:S02]  /*5430*/  IMAD.SHL.U32 R2, R0.reuse, 0x10, RZ ;  /* 0x0000001000027824 */ /* 0x040fe400078e00ff */
[----:B------:R-:W-:Y:S01]  /*5440*/  IMAD.SHL.U32 R3, R0, 0x8, RZ ;  /* 0x0000000800037824 */ /* 0x000fe200078e00ff */
[----:B------:R-:W-:Y:S01]  /*5450*/  LOP3.LUT R21, R20, 0x800, RZ, 0xc0, !PT ;  /* 0x0000080014157812 */ /* 0x000fe200078ec0ff */
[----:B------:R-:W1:Y:S01]  /*5460*/  LDC R29, c[0x0][0x3b8] ;  /* 0x0000ee00ff1d7b82 */ /* 0x000e620000000800 */
[----:B------:R-:W-:Y:S01]  /*5470*/  LOP3.LUT R0, R2, 0xf0, RZ, 0xc0, !PT ;  /* 0x000000f002007812 */ /* 0x000fe200078ec0ff */
[----:B------:R-:W2:Y:S01]  /*5480*/  LDCU UR4, c[0x0][0x3b4] ;  /* 0x00007680ff0477ac */ /* 0x000ea20008000800 */
[----:B------:R-:W-:-:S02]  /*5490*/  LOP3.LUT R3, R3, 0x300, RZ, 0xc0, !PT ;  /* 0x0000030003037812 */ /* 0x000fc400078ec0ff */
[----:B------:R-:W-:-:S05]  /*54a0*/  IADD3 R0, PT, PT, R0, UR13, R21 ;  /* 0x0000000d00007c10 */ /* 0x000fca000fffe015 */
[----:B------:R-:W-:Y:S01]  /*54b0*/  IMAD.IADD R28, R3, 0x1, R0 ;  /* 0x00000001031c7824 */ /* 0x000fe200078e0200 */
[----:B------:R-:W3:Y:S02]  /*54c0*/  @!P0 SYNCS.CCTL.IV [UR13+0x6000] ;  /* 0x00600000ff0089b1 */ /* 0x000ee4000800000d */
[----:B---3--:R-:W-:Y:S01]  /*54d0*/  BAR.SYNC.DEFER_BLOCKING 0x0 ;  /* 0x0000000000007b1d */ /* 0x008fe20000010000 */
[----:B--2---:R-:W-:Y:S02]  /*54e0*/  IMAD R0, R97, UR4, RZ ;  /* 0x0000000461007c24 */ /* 0x004fe4000f8e02ff */
[----:B-1----:R-:W-:-:S03]  /*54f0*/  IMAD R3, R96, R29, RZ ;  /* 0x0000001d60037224 */ /* 0x002fc600078e02ff */
[----:B------:R-:W-:Y:S01]  /*5500*/  LDTM.16dp32bit_t0_t15.x16 R4, tmem[UR9] ;  /* 0x00000009000479ee */ /* 0x000fe20008a00000 */
[----:B------:R-:W1:Y:S01]  /*5510*/  LDTM.16dp32bit_t16_t31.x16 R4, tmem[UR9+0x10] ;  /* 0x00001009000479ee */ /* 0x000e620008a20000 */
[----:B------:R-:W2:Y:S01]  /*5520*/  LDCU.128 UR8, c[0x0][0x390] ;  /* 0x00007200ff0877ac */ /* 0x000ea20008000c00 */
[----:B------:R-:W3:Y:S01]  /*5530*/  @!P0 SYNCS.CCTL.IV [UR13+0x6008] ;  /* 0x00600800ff0089b1 */ /* 0x000ee2000800000d */
[----:B------:R-:W-:Y:S01]  /*5540*/  NOP ;  /* 0x0000000000007918 */ /* 0x000fe20000000000 */
[----:B--2---:R-:W-:-:S04]  /*5550*/  ISETP.GE.AND P0, PT, R97, UR10, PT ;  /* 0x0000000a61007c0c */ /* 0x004fc8000bf06270 */
[----:B------:R-:W-:Y:S02]  /*5560*/  ISETP.LT.AND P3, PT, R96, UR11, !P0 ;  /* 0x0000000b60007c0c */ /* 0x000fe4000c761270 */
[----:B-1----:R-:W-:Y:S02]  /*5570*/  F2FP.F16.F32.PACK_AB R20, R6, R4 ;  /* 0x000000040614723e */ /* 0x002fe400000000ff */
[----:B------:R-:W-:Y:S02]  /*5580*/  F2FP.F16.F32.PACK_AB R24, R7, R5 ;  /* 0x000000050718723e */ /* 0x000fe400000000ff */
[----:B------:R-:W-:Y:S02]  /*5590*/  F2FP.F16.F32.PACK_AB R21, R10, R8 ;  /* 0x000000080a15723e */ /* 0x000fe400000000ff */
[----:B------:R-:W-:Y:S02]  /*55a0*/  F2FP.F16.F32.PACK_AB R25, R11, R9 ;  /* 0x000000090b19723e */ /* 0x000fe400000000ff */
[----:B------:R-:W-:-:S02]  /*55b0*/  F2FP.F16.F32.PACK_AB R22, R14, R12 ;  /* 0x0000000c0e16723e */ /* 0x000fc400000000ff */
[----:B------:R-:W-:Y:S02]  /*55c0*/  F2FP.F16.F32.PACK_AB R23, R18, R16 ;  /* 0x000000101217723e */ /* 0x000fe400000000ff */
[----:B------:R-:W-:Y:S02]  /*55d0*/  F2FP.F16.F32.PACK_AB R26, R15, R13 ;  /* 0x0000000d0f1a723e */ /* 0x000fe400000000ff */
[----:B------:R-:W-:Y:S01]  /*55e0*/  F2FP.F16.F32.PACK_AB R27, R19, R17 ;  /* 0x00000011131b723e */ /* 0x000fe200000000ff */
[----:B---3--:R1:W-:Y:S01]  /*55f0*/  STS.128 [R28], R20 ;  /* 0x000000141c007388 */ /* 0x0083e20000000c00 */
[----:B------:R-:W-:Y:S02]  /*5600*/  LOP3.LUT R9, R2, 0x7f0, RZ, 0xc0, !PT ;  /* 0x000007f002097812 */ /* 0x000fe400078ec0ff */
[----:B------:R-:W-:Y:S01]  /*5610*/  LEA R19, P1, R0, UR8, 0x1 ;  /* 0x0000000800137c11 */ /* 0x000fe2000f8208ff */
[----:B------:R-:W-:Y:S01]  /*5620*/  STS.128 [R28+0x400], R24 ;  /* 0x000400181c007388 */ /* 0x000fe20000000c00 */
[----:B------:R-:W-:Y:S01]  /*5630*/  BAR.SYNC.DEFER_BLOCKING 0x0 ;  /* 0x0000000000007b1d */ /* 0x000fe20000010000 */
[----:B------:R-:W-:-:S02]  /*5640*/  ISETP.LT.AND P6, PT, R116, UR11, !P0 ;  /* 0x0000000b74007c0c */ /* 0x000fc4000c7c1270 */
[----:B------:R-:W-:Y:S02]  /*5650*/  ISETP.LT.AND P5, PT, R118, UR11, !P0 ;  /* 0x0000000b76007c0c */ /* 0x000fe4000c7a1270 */
[----:B------:R-:W-:Y:S02]  /*5660*/  ISETP.LT.AND P2, PT, R120, UR11, !P0 ;  /* 0x0000000b78007c0c */ /* 0x000fe4000c741270 */
[----:B-1----:R-:W-:Y:S01]  /*5670*/  LEA.HI.X.SX32 R21, R0, UR9, 0x1, P1 ;  /* 0x0000000900157c11 */ /* 0x002fe200088f0eff */
[----:B------:R-:W-:Y:S01]  /*5680*/  IMAD R0, R29, 0x2, R3 ;  /* 0x000000021d007824 */ /* 0x000fe200078e0203 */
[----:B------:R-:W-:-:S03]  /*5690*/  LEA R2, P1, R3, R19, 0x1 ;  /* 0x0000001303027211 */ /* 0x000fc600078208ff */
[----:B------:R-:W-:Y:S01]  /*56a0*/  IMAD R8, R29, 0x2, R0 ;  /* 0x000000021d087824 */ /* 0x000fe200078e0200 */
[----:B------:R-:W-:Y:S02]  /*56b0*/  LEA.HI.X.SX32 R3, R3, R21, 0x1, P1 ;  /* 0x0000001503037211 */ /* 0x000fe400008f0eff */
[----:B------:R-:W-:Y:S02]  /*56c0*/  LEA R12, P4, R0, R19, 0x1 ;  /* 0x00000013000c7211 */ /* 0x000fe400078808ff */
[----:B------:R-:W-:Y:S02]  /*56d0*/  ISETP.LT.AND P1, PT, R122, UR11, !P0 ;  /* 0x0000000b7a007c0c */ /* 0x000fe4000c721270 */
[----:B------:R-:W-:Y:S01]  /*56e0*/  LEA.HI.X.SX32 R13, R0, R21, 0x1, P4 ;  /* 0x00000015000d7211 */ /* 0x000fe200020f0eff */
[----:B------:R-:W-:Y:S01]  /*56f0*/  IMAD R0, R29, 0x2, R8 ;  /* 0x000000021d007824 */ /* 0x000fe200078e0208 */
[----:B------:R-:W-:Y:S01]  /*5700*/  ISETP.LT.AND P4, PT, R124, UR11, !P0 ;  /* 0x0000000b7c007c0c */ /* 0x000fe2000c781270 */
[----:B------:R-:W1:Y:S04]  /*5710*/  LDS.128 R4, [R9+UR13] ;  /* 0x0000000d09047984 */ /* 0x000e680008000c00 */
[----:B-1----:R1:W-:Y:S01]  /*5720*/  @P3 STG.E.U16 desc[UR22][R2.64], R4 ;  /* 0x0000000402003986 */ /* 0x0023e2000c101516 */
[----:B------:R-:W-:-:S02]  /*5730*/  LEA R14, P3, R8, R19, 0x1 ;  /* 0x00000013080e7211 */ /* 0x000fc400078608ff */
[----:B------:R-:W-:Y:S02]  /*5740*/  PRMT R17, R4, 0x7632, R17 ;  /* 0x0000763204117816 */ /* 0x000fe40000000011 */
[----:B------:R-:W-:Y:S02]  /*5750*/  LEA.HI.X.SX32 R15, R8, R21, 0x1, P3 ;  /* 0x00000015080f7211 */ /* 0x000fe400018f0eff */
[----:B------:R-:W2:Y:S01]  /*5760*/  LDS.128 R8, [R9+UR13+0x800] ;  /* 0x0008000d09087984 */ /* 0x000ea20008000c00 */
[----:B------:R-:W-:-:S03]  /*5770*/  ISETP.LT.AND P3, PT, R126, UR11, !P0 ;  /* 0x0000000b7e007c0c */ /* 0x000fc6000c761270 */
[----:B------:R3:W-:Y:S01]  /*5780*/  @P6 STG.E.U16 desc[UR22][R12.64], R17 ;  /* 0x000000110c006986 */ /* 0x0007e2000c101516 */
[----:B-1----:R-:W-:Y:S01]  /*5790*/  IMAD R3, R29, 0x2, R0 ;  /* 0x000000021d037824 */ /* 0x002fe200078e0200 */
[CC--:B------:R-:W-:Y:S02]  /*57a0*/  LEA R16, P6, R0.reuse, R19.reuse, 0x1 ;  /* 0x0000001300107211 */ /* 0x0c0fe400078c08ff */
[----:B------:R1:W-:Y:S02]  /*57b0*/  @P5 STG.E.U16 desc[UR22][R14.64], R5 ;  /* 0x000000050e005986 */ /* 0x0003e4000c101516 */
[----:B------:R-:W-:Y:S02]  /*57c0*/  LEA R2, P5, R3, R19, 0x1 ;  /* 0x0000001303027211 */ /* 0x000fe400078a08ff */
[-C--:B---3--:R-:W-:Y:S01]  /*57d0*/  LEA.HI.X.SX32 R17, R0, R21.reuse, 0x1, P6 ;  /* 0x0000001500117211 */ /* 0x088fe200030f0eff */
[----:B------:R-:W-:Y:S01]  /*57e0*/  IMAD R0, R29, 0x2, R3 ;  /* 0x000000021d007824 */ /* 0x000fe200078e0203 */
[----:B------:R-:W-:-:S02]  /*57f0*/  LEA.HI.X.SX32 R3, R3, R21, 0x1, P5 ;  /* 0x0000001503037211 */ /* 0x000fc400028f0eff */
[----:B-1----:R-:W-:Y:S01]  /*5800*/  PRMT R15, R5, 0x7632, R15 ;  /* 0x00007632050f7816 */ /* 0x002fe2000000000f */
[C---:B------:R-:W-:Y:S01]  /*5810*/  IMAD R13, R29.reuse, 0x2, R0 ;  /* 0x000000021d0d7824 */ /* 0x040fe200078e0200 */
[----:B------:R-:W-:Y:S02]  /*5820*/  LEA R4, P5, R0, R19, 0x1 ;  /* 0x0000001300047211 */ /* 0x000fe400078a08ff */
[----:B------:R-:W-:Y:S01]  /*5830*/  ISETP.LT.AND P6, PT, R128, UR11, !P0 ;  /* 0x0000000b80007c0c */ /* 0x000fe2000c7c1270 */
[----:B------:R1:W-:Y:S01]  /*5840*/  @P2 STG.E.U16 desc[UR22][R16.64], R15 ;  /* 0x0000000f10002986 */ /* 0x0003e2000c101516 */
[----:B------:R-:W-:Y:S01]  /*5850*/  LEA.HI.X.SX32 R5, R0, R21, 0x1, P5 ;  /* 0x0000001500057211 */ /* 0x000fe200028f0eff */
[----:B------:R-:W-:Y:S01]  /*5860*/  IMAD R0, R29, 0x2, R13 ;  /* 0x000000021d007824 */ /* 0x000fe200078e020d */
[----:B------:R-:W-:Y:S01]  /*5870*/  LEA R12, P5, R13, R19, 0x1 ;  /* 0x000000130d0c7211 */ /* 0x000fe200078a08ff */
[----:B------:R3:W-:Y:S01]  /*5880*/  @P1 STG.E.U16 desc[UR22][R2.64], R6 ;  /* 0x0000000602001986 */ /* 0x0007e2000c101516 */
[----:B------:R-:W-:-:S02]  /*5890*/  ISETP.LT.AND P2, PT, R130, UR11, !P0 ;  /* 0x0000000b82007c0c */ /* 0x000fc4000c741270 */
[----:B------:R-:W-:Y:S02]  /*58a0*/  LEA.HI.X.SX32 R13, R13, R21, 0x1, P5 ;  /* 0x000000150d0d7211 */ /* 0x000fe400028f0eff */
[----:B------:R-:W-:Y:S02]  /*58b0*/  ISETP.LT.AND P1, PT, R131, UR11, !P0 ;  /* 0x0000000b83007c0c */ /* 0x000fe4000c721270 */
[----:B------:R-:W-:Y:S01]  /*58c0*/  ISETP.LT.AND P5, PT, R132, UR11, !P0 ;  /* 0x0000000b84007c0c */ /* 0x000fe2000c7a1270 */
[----:B-1----:R-:W-:Y:S01]  /*58d0*/  IMAD R16, R29, 0x2, R0 ;  /* 0x000000021d107824 */ /* 0x002fe200078e0200 */
[----:B---3--:R-:W-:-:S05]  /*58e0*/  PRMT R3, R6, 0x7632, R3 ;  /* 0x0000763206037816 */ /* 0x008fca0000000003 */
[----:B------:R1:W-:Y:S01]  /*58f0*/  @P4 STG.E.U16 desc[UR22][R4.64], R3 ;  /* 0x0000000304004986 */ /* 0x0003e2000c101516 */
[----:B------:R-:W-:-:S03]  /*5900*/  LEA R14, P4, R0, R19, 0x1 ;  /* 0x00000013000e7211 */ /* 0x000fc600078808ff */
[----:B------:R2:W-:Y:S01]  /*5910*/  @P3 STG.E.U16 desc[UR22][R12.64], R7 ;  /* 0x000000070c003986 */ /* 0x0005e2000c101516 */
[----:B------:R-:W-:Y:S01]  /*5920*/  LEA.HI.X.SX32 R15, R0, R21, 0x1, P4 ;  /* 0x00000015000f7211 */ /* 0x000fe200020f0eff */
[----:B------:R-:W-:Y:S01]  /*5930*/  IMAD R0, R29, 0x2, R16 ;  /* 0x000000021d007824 */ /* 0x000fe200078e0210 */
[C---:B------:R-:W-:Y:S02]  /*5940*/  LEA R2, P3, R16.reuse, R19, 0x1 ;  /* 0x0000001310027211 */ /* 0x040fe400078608ff */
[----:B------:R-:W-:Y:S01]  /*5950*/  ISETP.LT.AND P4, PT, R133, UR11, !P0 ;  /* 0x0000000b85007c0c */ /* 0x000fe2000c781270 */
[----:B------:R-:W-:Y:S01]  /*5960*/  IMAD R17, R29, 0x2, R0 ;  /* 0x000000021d117824 */ /* 0x000fe200078e0200 */
[----:B-1----:R-:W-:Y:S02]  /*5970*/  PRMT R5, R7, 0x7632, R5 ;  /* 0x0000763207057816 */ /* 0x002fe40000000005 */
[----:B------:R-:W-:Y:S02]  /*5980*/  LEA.HI.X.SX32 R3, R16, R21, 0x1, P3 ;  /* 0x0000001510037211 */ /* 0x000fe400018f0eff */
[----:B--2---:R-:W-:Y:S01]  /*5990*/  PRMT R7, R8, 0x7632, R7 ;  /* 0x0000763208077816 */ /* 0x004fe20000000007 */
[----:B------:R1:W-:Y:S01]  /*59a0*/  @P6 STG.E.U16 desc[UR22][R14.64], R5 ;  /* 0x000000050e006986 */ /* 0x0003e2000c101516 */
[----:B------:R-:W-:-:S02]  /*59b0*/  LEA R4, P6, R0, R19, 0x1 ;  /* 0x0000001300047211 */ /* 0x000fc400078c08ff */
[----:B------:R-:W-:Y:S01]  /*59c0*/  ISETP.LT.AND P3, PT, R135, UR11, !P0 ;  /* 0x0000000b87007c0c */ /* 0x000fe2000c761270 */
[----:B------:R2:W-:Y:S01]  /*59d0*/  @P2 STG.E.U16 desc[UR22][R2.64], R8 ;  /* 0x0000000802002986 */ /* 0x0005e2000c101516 */
[----:B-1----:R-:W-:Y:S01]  /*59e0*/  LEA.HI.X.SX32 R5, R0, R21, 0x1, P6 ;  /* 0x0000001500057211 */ /* 0x002fe200030f0eff */
[----:B------:R-:W-:Y:S01]  /*59f0*/  IMAD R0, R29, 0x2, R17 ;  /* 0x000000021d007824 */ /* 0x000fe200078e0211 */
[----:B--2---:R-:W-:-:S03]  /*5a00*/  PRMT R8, R9, 0x7632, R8 ;  /* 0x0000763209087816 */ /* 0x004fc60000000008 */
[----:B------:R-:W-:Y:S01]  /*5a10*/  IMAD R16, R29, 0x2, R0 ;  /* 0x000000021d107824 */ /* 0x000fe200078e0200 */
[----:B------:R1:W-:Y:S01]  /*5a20*/  @P1 STG.E.U16 desc[UR22][R4.64], R7 ;  /* 0x0000000704001986 */ /* 0x0003e2000c101516 */
[-C--:B------:R-:W-:Y:S02]  /*5a30*/  LEA R6, P1, R17, R19.reuse, 0x1 ;  /* 0x0000001311067211 */ /* 0x080fe400078208ff */
[----:B------:R-:W-:Y:S01]  /*5a40*/  IMAD R18, R29, 0x2, R16 ;  /* 0x000000021d127824 */ /* 0x000fe200078e0210 */
[-C--:B------:R-:W-:Y:S02]  /*5a50*/  LEA R12, P2, R0, R19.reuse, 0x1 ;  /* 0x00000013000c7211 */ /* 0x080fe400078408ff */
[----:B------:R-:W-:Y:S02]  /*5a60*/  LEA R14, P6, R16, R19, 0x1 ;  /* 0x00000013100e7211 */ /* 0x000fe400078c08ff */
[-C--:B------:R-:W-:Y:S02]  /*5a70*/  LEA.HI.X.SX32 R13, R0, R21.reuse, 0x1, P2 ;  /* 0x00000015000d7211 */ /* 0x080fe400010f0eff */
[----:B------:R-:W-:-:S02]  /*5a80*/  LEA.HI.X.SX32 R15, R16, R21, 0x1, P6 ;  /* 0x00000015100f7211 */ /* 0x000fc400030f0eff */
[----:B-1----:R-:W-:Y:S01]  /*5a90*/  LEA.HI.X.SX32 R7, R17, R21, 0x1, P1 ;  /* 0x0000001511077211 */ /* 0x002fe200008f0eff */
[C---:B------:R-:W-:Y:S01]  /*5aa0*/  IMAD R17, R29.reuse, 0x2, R18 ;  /* 0x000000021d117824 */ /* 0x040fe200078e0212 */
[-C--:B------:R-:W-:Y:S02]  /*5ab0*/  LEA R2, P1, R18, R19.reuse, 0x1 ;  /* 0x0000001312027211 */ /* 0x080fe400078208ff */
[----:B------:R-:W-:Y:S01]  /*5ac0*/  ISETP.LT.AND P2, PT, R136, UR11, !P0 ;  /* 0x0000000b88007c0c */ /* 0x000fe2000c741270 */
[----:B------:R-:W-:Y:S01]  /*5ad0*/  IMAD R0, R29, 0x2, R17 ;  /* 0x000000021d007824 */ /* 0x000fe200078e0211 */
[----:B------:R-:W-:Y:S01]  /*5ae0*/  LEA R16, P6, R17, R19, 0x1 ;  /* 0x0000001311107211 */ /* 0x000fe200078c08ff */
[----:B------:R1:W-:Y:S01]  /*5af0*/  @P5 STG.E.U16 desc[UR22][R6.64], R9 ;  /* 0x0000000906005986 */ /* 0x0003e2000c101516 */
[-C--:B------:R-:W-:Y:S02]  /*5b00*/  LEA.HI.X.SX32 R3, R18, R21.reuse, 0x1, P1 ;  /* 0x0000001512037211 */ /* 0x080fe400008f0eff */
[----:B------:R-:W-:Y:S01]  /*5b10*/  ISETP.LT.AND P1, PT, R137, UR11, !P0 ;  /* 0x0000000b89007c0c */ /* 0x000fe2000c721270 */
[----:B------:R2:W-:Y:S01]  /*5b20*/  @P4 STG.E.U16 desc[UR22][R12.64], R8 ;  /* 0x000000080c004986 */ /* 0x0005e2000c101516 */
[----:B------:R-:W-:-:S02]  /*5b30*/  LEA.HI.X.SX32 R17, R17, R21, 0x1, P6 ;  /* 0x0000001511117211 */ /* 0x000fc400030f0eff */
[----:B------:R-:W-:Y:S01]  /*5b40*/  ISETP.LT.AND P0, PT, R134, UR11, !P0 ;  /* 0x0000000b86007c0c */ /* 0x000fe2000c701270 */
[----:B------:R2:W-:Y:S01]  /*5b50*/  @P3 STG.E.U16 desc[UR22][R14.64], R10 ;  /* 0x0000000a0e003986 */ /* 0x0005e2000c101516 */
[C---:B------:R-:W-:Y:S02]  /*5b60*/  LEA R4, P6, R0.reuse, R19, 0x1 ;  /* 0x0000001300047211 */ /* 0x040fe400078c08ff */
[----:B-1----:R-:W-:Y:S02]  /*5b70*/  PRMT R7, R11, 0x7632, R7 ;  /* 0x000076320b077816 */ /* 0x002fe40000000007 */
[----:B------:R-:W-:Y:S02]  /*5b80*/  LEA.HI.X.SX32 R5, R0, R21, 0x1, P6 ;  /* 0x0000001500057211 */ /* 0x000fe400030f0eff */
[----:B------:R-:W-:-:S05]  /*5b90*/  PRMT R0, R10, 0x7632, R0 ;  /* 0x000076320a007816 */ /* 0x000fca0000000000 */
[----:B------:R2:W-:Y:S04]  /*5ba0*/  @P2 STG.E.U16 desc[UR22][R2.64], R0 ;  /* 0x0000000002002986 */ /* 0x0005e8000c101516 */
[----:B------:R2:W-:Y:S04]  /*5bb0*/  @P1 STG.E.U16 desc[UR22][R16.64], R11 ;  /* 0x0000000b10001986 */ /* 0x0005e8000c101516 */
[----:B------:R2:W-:Y:S01]  /*5bc0*/  @P0 STG.E.U16 desc[UR22][R4.64], R7 ;  /* 0x0000000704000986 */ /* 0x0005e2000c101516 */
[----:B------:R-:W-:Y:S06]  /*5bd0*/  BAR.SYNC.DEFER_BLOCKING 0x0 ;  /* 0x0000000000007b1d */ /* 0x000fec0000010000 */
[----:B------:R-:W-:Y:S05]  /*5be0*/  BRA.U UP0, `(.L_x_13) ;  /* 0x00000001009c7547 */ /* 0x000fea000b800000 */
[----:B------:R-:W1:Y:S01]  /*5bf0*/  S2UR UR5, SR_CgaCtaId ;  /* 0x00000000000579c3 */ /* 0x000e620000008800 */
[----:B------:R-:W-:Y:S01]  /*5c00*/  NOP ;  /* 0x0000000000007918 */ /* 0x000fe20000000000 */
[----:B------:R-:W-:Y:S01]  /*5c10*/  UMOV UR4, 0x50 ;  /* 0x0000005000047882 */ /* 0x000fe20000000000 */
[----:B--2---:R-:W-:Y:S02]  /*5c20*/  IMAD.U32 R0, RZ, RZ, UR12 ;  /* 0x0000000cff007e24 */ /* 0x004fe4000f8e00ff */
[----:B------:R-:W-:-:S03]  /*5c30*/  IMAD.MOV.U32 R3, RZ, RZ, 0x1 ;  /* 0x00000001ff037424 */ /* 0x000fc600078e00ff */
[----:B------:R-:W-:-:S04]  /*5c40*/  LOP3.LUT R0, R0, 0xffff, RZ, 0xc0, !PT ;  /* 0x0000ffff00007812 */ /* 0x000fc800078ec0ff */
[----:B------:R-:W-:-:S05]  /*5c50*/  SHF.R.U32.HI R0, RZ, 0x5, R0 ;  /* 0x00000005ff007819 */ /* 0x000fca0000011600 */
[----:B------:R-:W-:Y:S01]  /*5c60*/  VIADD R2, R0, 0x10 ;  /* 0x0000001000027836 */ /* 0x000fe20000000000 */
[----:B------:R-:W-:Y:S01]  /*5c70*/  SHF.L.U32 R0, R3, R0, RZ ;  /* 0x0000000003007219 */ /* 0x000fe200000006ff */
[----:B01----:R-:W-:-:S03]  /*5c80*/  ULEA UR6, UR5, UR4, 0x18 ;  /* 0x0000000405067291 */ /* 0x003fc6000f8ec0ff */
[----:B------:R-:W-:-:S04]  /*5c90*/  SHF.L.U32 R3, R3, R2, RZ ;  /* 0x0000000203037219 */ /* 0x000fc800000006ff */
[----:B------:R-:W-:Y:S02]  /*5ca0*/  LOP3.LUT R0, R3, R0, RZ, 0xfc, !PT ;  /* 0x0000000003007212 */ /* 0x000fe400078efcff */
[----:B------:R-:W0:Y:S02]  /*5cb0*/  LDS R5, [UR6] ;  /* 0x00000006ff057984 */ /* 0x000e240008000800 */
[C---:B------:R-:W-:Y:S02]  /*5cc0*/  LOP3.LUT R2, R0.reuse, 0xffff, RZ, 0xc0, !PT ;  /* 0x0000ffff00027812 */ /* 0x040fe400078ec0ff */
[----:B0-----:R-:W-:-:S04]  /*5cd0*/  LOP3.LUT R3, R0, 0xffff, R5, 0x80, !PT ;  /* 0x0000ffff00037812 */ /* 0x001fc800078e8005 */
[----:B------:R-:W-:-:S13]  /*5ce0*/  ISETP.NE.AND P0, PT, R3, R2, PT ;  /* 0x000000020300720c */ /* 0x000fda0003f05270 */
[----:B------:R-:W-:Y:S05]  /*5cf0*/  @P0 BRA `(.L_x_14) ;  /* 0x0000000000500947 */ /* 0x000fea0003800000 */
[----:B------:R-:W-:Y:S02]  /*5d00*/  SHF.R.U32.HI R5, RZ, 0x10, R5 ;  /* 0x00000010ff057819 */ /* 0x000fe40000011605 */
[----:B------:R-:W-:-:S04]  /*5d10*/  SHF.R.U32.HI R2, RZ, 0x10, R0 ;  /* 0x00000010ff027819 */ /* 0x000fc80000011600 */
[----:B------:R-:W-:-:S04]  /*5d20*/  LOP3.LUT R5, R5, R2, RZ, 0xc0, !PT ;  /* 0x0000000205057212 */ /* 0x000fc800078ec0ff */
[----:B------:R-:W-:-:S13]  /*5d30*/  ISETP.NE.AND P0, PT, R5, R2, PT ;  /* 0x000000020500720c */ /* 0x000fda0003f05270 */
[----:B------:R-:W-:Y:S05]  /*5d40*/  @P0 BRA `(.L_x_15) ;  /* 0x0000000000300947 */ /* 0x000fea0003800000 */
[----:B------:R-:W-:Y:S01]  /*5d50*/  R2UR UR4, R0 ;  /* 0x00000000000472ca */ /* 0x000fe200000e0000 */
[----:B------:R-:W-:Y:S01]  /*5d60*/  VOTEU.ANY UR5, UPT, PT ;  /* 0x0000000000057886 */ /* 0x000fe200038e0100 */
[----:B------:R-:W0:Y:S01]  /*5d70*/  S2R R0, SR_LANEID ;  /* 0x0000000000007919 */ /* 0x000e220000000000 */
[----:B------:R-:W-:-:S10]  /*5d80*/  UFLO.U32 UR5, UR5 ;  /* 0x00000005000572bd */ /* 0x000fd400080e0000 */
[----:B------:R-:W-:-:S06]  /*5d90*/  ULOP3.LUT UR4, URZ, UR4, URZ, 0x33, !UPT ;  /* 0x00000004ff047292 */ /* 0x000fcc000f8e33ff */
[----:B------:R-:W-:-:S04]  /*5da0*/  IMAD.U32 R2, RZ, RZ, UR4 ;  /* 0x00000004ff027e24 */ /* 0x000fc8000f8e00ff */
[----:B------:R-:W1:Y:S02]  /*5db0*/  REDUX UR7, R2 ;  /* 0x00000000020773c4 */ /* 0x000e640000000000 */
[----:B------:R3:W-:Y:S01]  /*5dc0*/  UTCATOMSWS.AND URZ, UR4 ;  /* 0x0000000400ff79e3 */ /* 0x0007e20008000000 */
[----:B0-----:R-:W-:Y:S01]  /*5dd0*/  ISETP.EQ.U32.AND P0, PT, R0, UR5, PT ;  /* 0x0000000500007c0c */ /* 0x001fe2000bf02070 */
[----:B-1----:R-:W-:-:S12]  /*5de0*/  IMAD.U32 R0, RZ, RZ, UR7 ;  /* 0x00000007ff007e24 */ /* 0x002fd8000f8e00ff */
[----:B------:R3:W-:Y:S01]  /*5df0*/  @P0 ATOMS.AND RZ, [UR6], R0 ;  /* 0x00000000ffff098c */ /* 0x0007e2000a800006 */
[----:B------:R-:W-:Y:S05]  /*5e00*/  BRA `(.L_x_13) ;  /* 0x0000000000147947 */ /* 0x000fea0003800000 */
.L_x_15:
[----:B------:R-:W-:-:S07]  /*5e10*/  MOV R2, 0x5e30 ;  /* 0x00005e3000027802 */ /* 0x000fce0000000f00 */
[----:B------:R-:W-:Y:S05]  /*5e20*/  CALL.REL.NOINC `($__internal_0_$__cuda_sm10x_tcgen05_guardrail_trap_col_being_dealloced_not_returned_by_alloc) ;  /* 0x00000000002c7944 */ /* 0x000fea0003c00000 */
[----:B------:R-:W-:Y:S05]  /*5e30*/  BRA `(.L_x_13) ;  /* 0x0000000000087947 */ /* 0x000fea0003800000 */
.L_x_14:
[----:B------:R-:W-:-:S07]  /*5e40*/  MOV R2, 0x5e60 ;  /* 0x00005e6000027802 */ /* 0x000fce0000000f00 */
[----:B------:R-:W-:Y:S05]  /*5e50*/  CALL.REL.NOINC `($__internal_2_$__cuda_sm10x_tcgen05_guardrail_trap_unallocated_columns_being_dealloced) ;  /* 0x0000000000387944 */ /* 0x000fea0003c00000 */
.L_x_13:
[----:B------:R-:W-:Y:S01]  /*5e60*/  NOP ;  /* 0x0000000000007918 */ /* 0x000fe20000000000 */
[----:B0--3--:R-:W-:Y:S05]  /*5e70*/  EXIT ;  /* 0x000000000000794d */ /* 0x009fea0003800000 */
.L_x_8:
[----:B------:R-:W0:Y:S02]  /*5e80*/  SYNCS.PHASECHK.TRANS64.TRYWAIT P6, [UR10], R114 ;  /* 0x00000072ff0075a7 */ /* 0x000e2400080c110a */
[----:B0-----:R-:W-:Y:S05]  /*5e90*/  @!P6 BRA `(.L_x_8) ;  /* 0xfffffffc00f8e947 */ /* 0x001fea000383ffff */
[----:B------:R-:W-:Y:S05]  /*5ea0*/  BRA `(.L_x_16) ;  /* 0xffffffe000ec7947 */ /* 0x000fea000383ffff */
.L_x_12:
[----:B------:R-:W1:Y:S02]  /*5eb0*/  SYNCS.PHASECHK.TRANS64.TRYWAIT P0, [UR10], R2 ;  /* 0x00000002ff0075a7 */ /* 0x000e64000800110a */
[----:B-1----:R-:W-:Y:S05]  /*5ec0*/  @!P0 BRA `(.L_x_12) ;  /* 0xfffffffc00f88947 */ /* 0x002fea000383ffff */
[----:B------:R-:W-:Y:S05]  /*5ed0*/  BRA `(.L_x_11) ;  /* 0xfffffff400487947 */ /* 0x000fea000383ffff */
        .weak           $__internal_0_$__cuda_sm10x_tcgen05_guardrail_trap_col_being_dealloced_not_returned_by_alloc
        .type           $__internal_0_$__cuda_sm10x_tcgen05_guardrail_trap_col_being_dealloced_not_returned_by_alloc,@function
        .size           $__internal_0_$__cuda_sm10x_tcgen05_guardrail_trap_col_being_dealloced_not_returned_by_alloc,($__internal_1_$__cuda_sm10x_tcgen05_guardrail_trap_phase_invalid_during_alloc - $__internal_0_$__cuda_sm10x_tcgen05_guardrail_trap_col_being_dealloced_not_returned_by_alloc)
$__internal_0_$__cuda_sm10x_tcgen05_guardrail_trap_col_being_dealloced_not_returned_by_alloc:
[----:B------:R-:W-:Y:S05]  /*5ee0*/  BPT.TRAP 0x1 ;  /* 0x000000040000795c */ /* 0x000fea0000300000 */
[----:B------:R-:W-:-:S04]  /*5ef0*/  IMAD.MOV.U32 R3, RZ, RZ, 0x0 ;  /* 0x00000000ff037424 */ /* 0x000fc800078e00ff */
[----:B------:R-:W-:Y:S05]  /*5f00*/  RET.REL.NODEC R2 `(matmul_kernel) ;  /* 0xffffffa0023c7950 */ /* 0x000fea0003c3ffff */
        .weak           $__internal_1_$__cuda_sm10x_tcgen05_guardrail_trap_phase_invalid_during_alloc
        .type           $__internal_1_$__cuda_sm10x_tcgen05_guardrail_trap_phase_invalid_during_alloc,@function
        .size           $__internal_1_$__cuda_sm10x_tcgen05_guardrail_trap_phase_invalid_during_alloc,($__internal_2_$__cuda_sm10x_tcgen05_guardrail_trap_unallocated_columns_being_dealloced - $__internal_1_$__cuda_sm10x_tcgen05_guardrail_trap_phase_invalid_during_alloc)
$__internal_1_$__cuda_sm10x_tcgen05_guardrail_trap_phase_invalid_during_alloc:
[----:B------:R-:W-:Y:S05]  /*5f10*/  BPT.TRAP 0x1 ;  /* 0x000000040000795c */ /* 0x000fea0000300000 */
[----:B------:R-:W-:-:S04]  /*5f20*/  IMAD.MOV.U32 R3, RZ, RZ, 0x0 ;  /* 0x00000000ff037424 */ /* 0x000fc800078e00ff */
[----:B------:R-:W-:Y:S05]  /*5f30*/  RET.REL.NODEC R2 `(matmul_kernel) ;  /* 0xffffffa002307950 */ /* 0x000fea0003c3ffff */
        .weak           $__internal_2_$__cuda_sm10x_tcgen05_guardrail_trap_unallocated_columns_being_dealloced
        .type           $__internal_2_$__cuda_sm10x_tcgen05_guardrail_trap_unallocated_columns_being_dealloced,@function
        .size           $__internal_2_$__cuda_sm10x_tcgen05_guardrail_trap_unallocated_columns_being_dealloced,(.L_x_20 - $__internal_2_$__cuda_sm10x_tcgen05_guardrail_trap_unallocated_columns_being_dealloced)
$__internal_2_$__cuda_sm10x_tcgen05_guardrail_trap_unallocated_columns_being_dealloced:
[----:B------:R-:W-:Y:S05]  /*5f40*/  BPT.TRAP 0x1 ;  /* 0x000000040000795c */ /* 0x000fea0000300000 */
[----:B------:R-:W-:-:S04]  /*5f50*/  IMAD.MOV.U32 R3, RZ, RZ, 0x0 ;  /* 0x00000000ff037424 */ /* 0x000fc800078e00ff */
[----:B------:R-:W-:Y:S05]  /*5f60*/  RET.REL.NODEC R2 `(matmul_kernel) ;  /* 0xffffffa002247950 */ /* 0x000fea0003c3ffff */
.L_x_17:
[----:B------:R-:W-:-:S00]  /*5f70*/  BRA `(.L_x_17) ;  /* 0xfffffffc00fc7947 */ /* 0x000fc0000383ffff */
[----:B------:R-:W-:-:S00]  /*5f80*/  NOP ;  /* 0x0000000000007918 */ /* 0x000fc00000000000 */
[----:B------:R-:W-:-:S00]  /*5f90*/  NOP ;  /* 0x0000000000007918 */ /* 0x000fc00000000000 */
[----:B------:R-:W-:-:S00]  /*5fa0*/  NOP ;  /* 0x0000000000007918 */ /* 0x000fc00000000000 */
[----:B------:R-:W-:-:S00]  /*5fb0*/  NOP ;  /* 0x0000000000007918 */ /* 0x000fc00000000000 */
[----:B------:R-:W-:-:S00]  /*5fc0*/  NOP ;  /* 0x0000000000007918 */ /* 0x000fc00000000000 */
[----:B------:R-:W-:-:S00]  /*5fd0*/  NOP ;  /* 0x0000000000007918 */ /* 0x000fc00000000000 */
[----:B------:R-:W-:-:S00]  /*5fe0*/  NOP ;  /* 0x0000000000007918 */ /* 0x000fc00000000000 */
[----:B------:R-:W-:-:S00]  /*5ff0*/  NOP ;  /* 0x0000000000007918 */ /* 0x000fc00000000000 */
.L_x_20:


//--------------------- .nv.shared.matmul_kernel  --------------------------
	.section	.nv.shared.matmul_kernel,"aw",@nobits
	.sectionflags	@""
	.align	16
	.zero		1024


//--------------------- .nv.shared.reserved.0     --------------------------
	.section	.nv.shared.reserved.0,"aw",@nobits
	.align	8
	.weak		__nv_reservedSMEM_offset_0_alias
	.size		__nv_reservedSMEM_offset_0_alias, 0, 64
	.other		__nv_reservedSMEM_offset_0_alias,@"STO_CUDA_RESERVED_SHARED STV_DEFAULT"
__nv_reservedSMEM_offset_0_alias:
	.zero		0
.nv.shared.reserved.0:
	.zero		64
	.weak		__nv_reservedSMEM_allocation_phase
	.type		__nv_reservedSMEM_allocation_phase,@object
	.size		__nv_reservedSMEM_allocation_phase,(.L_0 - __nv_reservedSMEM_allocation_phase)
__nv_reservedSMEM_allocation_phase:
	.zero		1
.L_0:
	.zero		7
	.weak		__nv_reservedSMEM_devtool_atexit_pc
	.type		__nv_reservedSMEM_devtool_atexit_pc,@object
	.size		__nv_reservedSMEM_devtool_atexit_pc,(__nv_reservedSMEM_allocation_mask - __nv_reservedSMEM_devtool_atexit_pc)
__nv_reservedSMEM_devtool_atexit_pc:
	.zero		8
	.weak		__nv_reservedSMEM_allocation_mask
	.type		__nv_reservedSMEM_allocation_mask,@object
	.size		__nv_reservedSMEM_allocation_mask,(.L_2 - __nv_reservedSMEM_allocation_mask)
__nv_reservedSMEM_allocation_mask:
	.zero		4
.L_2:


//--------------------- .nv.constant0.matmul_kernel --------------------------
	.section	.nv.constant0.matmul_kernel,"a",@progbits
	.sectionflags	@""
	.align	4
.nv.constant0.matmul_kernel:
	.zero		976


//--------------------- SYMBOLS --------------------------

	.type		.nv.reservedSmem.offset0,@object
	.size		.nv.reservedSmem.offset0,0x4
	.type		.nv.reservedSmem.cap,@object
	.size		.nv.reservedSmem.cap,0x4
